	.target	sm_100a

	.elftype	@"ET_EXEC"


//--------------------- .note.nv.tkinfo           --------------------------
	.section	.note.nv.tkinfo,"",@"SHT_NOTE"
	.sectionflags	@"SHF_NOTE_NV_TKINFO"
	.tkinfo
        /*0018*/ 	.word	0x00000002
        /*0030*/ 	.string	""
        /*0030*/ 	.string	"ptxas"
        /*0030*/ 	.string	"Cuda compilation tools, release 13.0, V13.0.88"
        /*0030*/ 	.string	"Build cuda_13.0.r13.0/compiler.36424714_0"
        /*0030*/ 	.string	"-arch sm_100a -m 64 "



//--------------------- .note.nv.cuinfo           --------------------------
	.section	.note.nv.cuinfo,"",@"SHT_NOTE"
	.sectionflags	@"SHF_NOTE_NV_CUINFO"
        /*0018*/ 	.short	0x0002
        /*001a*/ 	.short	0x0064
        /*001c*/ 	.short	0x0082
	.zero		2


//--------------------- .nv.info                  --------------------------
	.section	.nv.info,"",@"SHT_CUDA_INFO"
	.align	4


	//----- nvinfo : EIATTR_REGCOUNT
	.align		4
        /*0000*/ 	.byte	0x04, 0x2f
        /*0002*/ 	.short	(.L_19 - .L_18)
	.align		4
.L_18:
        /*0004*/ 	.word	index@(_ZN7cutlass13device_kernelINS_4conv6kernel13ConvUniversalINS1_16ConvProblemShapeILNS1_8OperatorE0ELi2EEENS1_10collective14CollectiveConvINS1_47MainloopSm100TmaUmmaWarpSpecializedImplicitGemmILS5_0ELi20ELi2ELi1ELi2EN4cute5tupleIJNSA_1CILi2EEENSC_ILi1EEESE_EEEEENSB_IJNSC_ILi256EEENSC_ILi64EEENSB_IJNSC_ILi32EEEEEEEEENS_10bfloat16_tESM_NSA_8TiledMMAINSA_8MMA_AtomIJNSA_26SM100_MMA_F16BF16_2x1SM_SSISM_SM_fLi256ELi64ELNSA_4UMMA5MajorE0ELSR_0ELNSQ_7ScaleInE0ELSS_0EEEEEENSA_6LayoutINSB_IJSE_SE_SE_EEENSB_IJNSC_ILi0EEESX_SX_EEEEENSB_IJNSA_10UnderscoreES10_S10_EEEEENS7_6detail27Sm100ImplicitGemmTileTraitsINSA_25SM100_TMA_2SM_LOAD_IM2COLENSA_14ComposedLayoutINSA_7SwizzleILi2ELi4ELi3EEENSA_18smem_ptr_flag_bitsILi16EEENSV_INSB_IJNSC_ILi8EEESJ_EEENSB_IJSJ_SE_EEEEEEEvEENS14_INSA_18SM100_TMA_2SM_LOADES1F_vEEEENS_8epilogue10collective18CollectiveEpilogueINS1K_23Sm100TmaWarpSpecializedILi3ELi2ELi32ELb1ELb0EEEJNSB_IJNSC_ILi128EEESI_SK_EEENSB_IJNSV_IS1P_SE_EENSV_ISJ_SE_EEEEESM_NSB_IJNSB_IJlllEEESE_SX_EEESM_S1V_NS1K_6fusion15FusionCallbacksIS1O_NS1W_17LinearCombinationISM_fSM_fLNS_15FloatRoundStyleE2EEES1Q_S1T_JEEENSA_5SM1004TMEM4LOAD26SM100_TMEM_LOAD_32dp32b32xENSA_20SM90_TMA_LOAD_IM2COLES1F_NSA_39AutoVectorizingCopyWithAssumedAlignmentILi128EEENSA_21SM90_TMA_STORE_IM2COLES1F_S28_S28_EEEvvEEEEvNT_6ParamsE)
        /*0008*/ 	.word	0x0000007d


	//----- nvinfo : EIATTR_FRAME_SIZE
	.align		4
.L_19:
        /*000c*/ 	.byte	0x04, 0x11
        /*000e*/ 	.short	(.L_21 - .L_20)
	.align		4
.L_20:
        /*0010*/ 	.word	index@($__internal_2_$__cuda_sm10x_tcgen05_guardrail_trap_unallocated_columns_being_dealloced)
        /*0014*/ 	.word	0x00000008


	//----- nvinfo : EIATTR_FRAME_SIZE
	.align		4
.L_21:
        /*0018*/ 	.byte	0x04, 0x11
        /*001a*/ 	.short	(.L_23 - .L_22)
	.align		4
.L_22:
        /*001c*/ 	.word	index@($__internal_1_$__cuda_sm10x_tcgen05_guardrail_trap_phase_invalid_during_alloc)
        /*0020*/ 	.word	0x00000008


	//----- nvinfo : EIATTR_FRAME_SIZE
	.align		4
.L_23:
        /*0024*/ 	.byte	0x04, 0x11
        /*0026*/ 	.short	(.L_25 - .L_24)
	.align		4
.L_24:
        /*0028*/ 	.word	index@($__internal_0_$__cuda_sm10x_tcgen05_guardrail_trap_col_being_dealloced_not_returned_by_alloc)
        /*002c*/ 	.word	0x00000008


	//----- nvinfo : EIATTR_FRAME_SIZE
	.align		4
.L_25:
        /*0030*/ 	.byte	0x04, 0x11
        /*0032*/ 	.short	(.L_27 - .L_26)
	.align		4
.L_26:
        /*0034*/ 	.word	index@(_ZN7cutlass13device_kernelINS_4conv6kernel13ConvUniversalINS1_16ConvProblemShapeILNS1_8OperatorE0ELi2EEENS1_10collective14CollectiveConvINS1_47MainloopSm100TmaUmmaWarpSpecializedImplicitGemmILS5_0ELi20ELi2ELi1ELi2EN4cute5tupleIJNSA_1CILi2EEENSC_ILi1EEESE_EEEEENSB_IJNSC_ILi256EEENSC_ILi64EEENSB_IJNSC_ILi32EEEEEEEEENS_10bfloat16_tESM_NSA_8TiledMMAINSA_8MMA_AtomIJNSA_26SM100_MMA_F16BF16_2x1SM_SSISM_SM_fLi256ELi64ELNSA_4UMMA5MajorE0ELSR_0ELNSQ_7ScaleInE0ELSS_0EEEEEENSA_6LayoutINSB_IJSE_SE_SE_EEENSB_IJNSC_ILi0EEESX_SX_EEEEENSB_IJNSA_10UnderscoreES10_S10_EEEEENS7_6detail27Sm100ImplicitGemmTileTraitsINSA_25SM100_TMA_2SM_LOAD_IM2COLENSA_14ComposedLayoutINSA_7SwizzleILi2ELi4ELi3EEENSA_18smem_ptr_flag_bitsILi16EEENSV_INSB_IJNSC_ILi8EEESJ_EEENSB_IJSJ_SE_EEEEEEEvEENS14_INSA_18SM100_TMA_2SM_LOADES1F_vEEEENS_8epilogue10collective18CollectiveEpilogueINS1K_23Sm100TmaWarpSpecializedILi3ELi2ELi32ELb1ELb0EEEJNSB_IJNSC_ILi128EEESI_SK_EEENSB_IJNSV_IS1P_SE_EENSV_ISJ_SE_EEEEESM_NSB_IJNSB_IJlllEEESE_SX_EEESM_S1V_NS1K_6fusion15FusionCallbacksIS1O_NS1W_17LinearCombinationISM_fSM_fLNS_15FloatRoundStyleE2EEES1Q_S1T_JEEENSA_5SM1004TMEM4LOAD26SM100_TMEM_LOAD_32dp32b32xENSA_20SM90_TMA_LOAD_IM2COLES1F_NSA_39AutoVectorizingCopyWithAssumedAlignmentILi128EEENSA_21SM90_TMA_STORE_IM2COLES1F_S28_S28_EEEvvEEEEvNT_6ParamsE)
        /*0038*/ 	.word	0x00000008


	//----- nvinfo : EIATTR_MIN_STACK_SIZE
	.align		4
.L_27:
        /*003c*/ 	.byte	0x04, 0x12
        /*003e*/ 	.short	(.L_29 - .L_28)
	.align		4
.L_28:
        /*0040*/ 	.word	index@(_ZN7cutlass13device_kernelINS_4conv6kernel13ConvUniversalINS1_16ConvProblemShapeILNS1_8OperatorE0ELi2EEENS1_10collective14CollectiveConvINS1_47MainloopSm100TmaUmmaWarpSpecializedImplicitGemmILS5_0ELi20ELi2ELi1ELi2EN4cute5tupleIJNSA_1CILi2EEENSC_ILi1EEESE_EEEEENSB_IJNSC_ILi256EEENSC_ILi64EEENSB_IJNSC_ILi32EEEEEEEEENS_10bfloat16_tESM_NSA_8TiledMMAINSA_8MMA_AtomIJNSA_26SM100_MMA_F16BF16_2x1SM_SSISM_SM_fLi256ELi64ELNSA_4UMMA5MajorE0ELSR_0ELNSQ_7ScaleInE0ELSS_0EEEEEENSA_6LayoutINSB_IJSE_SE_SE_EEENSB_IJNSC_ILi0EEESX_SX_EEEEENSB_IJNSA_10UnderscoreES10_S10_EEEEENS7_6detail27Sm100ImplicitGemmTileTraitsINSA_25SM100_TMA_2SM_LOAD_IM2COLENSA_14ComposedLayoutINSA_7SwizzleILi2ELi4ELi3EEENSA_18smem_ptr_flag_bitsILi16EEENSV_INSB_IJNSC_ILi8EEESJ_EEENSB_IJSJ_SE_EEEEEEEvEENS14_INSA_18SM100_TMA_2SM_LOADES1F_vEEEENS_8epilogue10collective18CollectiveEpilogueINS1K_23Sm100TmaWarpSpecializedILi3ELi2ELi32ELb1ELb0EEEJNSB_IJNSC_ILi128EEESI_SK_EEENSB_IJNSV_IS1P_SE_EENSV_ISJ_SE_EEEEESM_NSB_IJNSB_IJlllEEESE_SX_EEESM_S1V_NS1K_6fusion15FusionCallbacksIS1O_NS1W_17LinearCombinationISM_fSM_fLNS_15FloatRoundStyleE2EEES1Q_S1T_JEEENSA_5SM1004TMEM4LOAD26SM100_TMEM_LOAD_32dp32b32xENSA_20SM90_TMA_LOAD_IM2COLES1F_NSA_39AutoVectorizingCopyWithAssumedAlignmentILi128EEENSA_21SM90_TMA_STORE_IM2COLES1F_S28_S28_EEEvvEEEEvNT_6ParamsE)
        /*0044*/ 	.word	0x00000008
.L_29:


//--------------------- .nv.compat                --------------------------
	.section	.nv.compat,"",@"SHT_CUDA_COMPAT_INFO"
	.align	4
        /*0000*/ 	.byte	0x02, 0x09, 0x01, 0x00, 0x02, 0x02, 0x02, 0x00, 0x02, 0x05, 0x05, 0x00, 0x03, 0x07, 0x01, 0x01
        /*0010*/ 	.byte	0x02, 0x03, 0x01, 0x00, 0x02, 0x06, 0x01, 0x00, 0x04, 0x0b, 0x08, 0x00, 0x09, 0x00, 0x00, 0x00
        /*0020*/ 	.byte	0x00, 0x00, 0x00, 0x00


//--------------------- .nv.info._ZN7cutlass13device_kernelINS_4conv6kernel13ConvUniversalINS1_16ConvProblemShapeILNS1_8OperatorE0ELi2EEENS1_10collective14CollectiveConvINS1_47MainloopSm100TmaUmmaWarpSpecializedImplicitGemmILS5_0ELi20ELi2ELi1ELi2EN4cute5tupleIJNSA_1CILi2EEENSC_ILi1EEESE_EEEEENSB_IJNSC_ILi256EEENSC_ILi64EEENSB_IJNSC_ILi32EEEEEEEEENS_10bfloat16_tESM_NSA_8TiledMMAINSA_8MMA_AtomIJNSA_26SM100_MMA_F16BF16_2x1SM_SSISM_SM_fLi256ELi64ELNSA_4UMMA5MajorE0ELSR_0ELNSQ_7ScaleInE0ELSS_0EEEEEENSA_6LayoutINSB_IJSE_SE_SE_EEENSB_IJNSC_ILi0EEESX_SX_EEEEENSB_IJNSA_10UnderscoreES10_S10_EEEEENS7_6detail27Sm100ImplicitGemmTileTraitsINSA_25SM100_TMA_2SM_LOAD_IM2COLENSA_14ComposedLayoutINSA_7SwizzleILi2ELi4ELi3EEENSA_18smem_ptr_flag_bitsILi16EEENSV_INSB_IJNSC_ILi8EEESJ_EEENSB_IJSJ_SE_EEEEEEEvEENS14_INSA_18SM100_TMA_2SM_LOADES1F_vEEEENS_8epilogue10collective18CollectiveEpilogueINS1K_23Sm100TmaWarpSpecializedILi3ELi2ELi32ELb1ELb0EEEJNSB_IJNSC_ILi128EEESI_SK_EEENSB_IJNSV_IS1P_SE_EENSV_ISJ_SE_EEEEESM_NSB_IJNSB_IJlllEEESE_SX_EEESM_S1V_NS1K_6fusion15FusionCallbacksIS1O_NS1W_17LinearCombinationISM_fSM_fLNS_15FloatRoundStyleE2EEES1Q_S1T_JEEENSA_5SM1004TMEM4LOAD26SM100_TMEM_LOAD_32dp32b32xENSA_20SM90_TMA_LOAD_IM2COLES1F_NSA_39AutoVectorizingCopyWithAssumedAlignmentILi128EEENSA_21SM90_TMA_STORE_IM2COLES1F_S28_S28_EEEvvEEEEvNT_6ParamsE --------------------------
	.section	.nv.info._ZN7cutlass13device_kernelINS_4conv6kernel13ConvUniversalINS1_16ConvProblemShapeILNS1_8OperatorE0ELi2EEENS1_10collective14CollectiveConvINS1_47MainloopSm100TmaUmmaWarpSpecializedImplicitGemmILS5_0ELi20ELi2ELi1ELi2EN4cute5tupleIJNSA_1CILi2EEENSC_ILi1EEESE_EEEEENSB_IJNSC_ILi256EEENSC_ILi64EEENSB_IJNSC_ILi32EEEEEEEEENS_10bfloat16_tESM_NSA_8TiledMMAINSA_8MMA_AtomIJNSA_26SM100_MMA_F16BF16_2x1SM_SSISM_SM_fLi256ELi64ELNSA_4UMMA5MajorE0ELSR_0ELNSQ_7ScaleInE0ELSS_0EEEEEENSA_6LayoutINSB_IJSE_SE_SE_EEENSB_IJNSC_ILi0EEESX_SX_EEEEENSB_IJNSA_10UnderscoreES10_S10_EEEEENS7_6detail27Sm100ImplicitGemmTileTraitsINSA_25SM100_TMA_2SM_LOAD_IM2COLENSA_14ComposedLayoutINSA_7SwizzleILi2ELi4ELi3EEENSA_18smem_ptr_flag_bitsILi16EEENSV_INSB_IJNSC_ILi8EEESJ_EEENSB_IJSJ_SE_EEEEEEEvEENS14_INSA_18SM100_TMA_2SM_LOADES1F_vEEEENS_8epilogue10collective18CollectiveEpilogueINS1K_23Sm100TmaWarpSpecializedILi3ELi2ELi32ELb1ELb0EEEJNSB_IJNSC_ILi128EEESI_SK_EEENSB_IJNSV_IS1P_SE_EENSV_ISJ_SE_EEEEESM_NSB_IJNSB_IJlllEEESE_SX_EEESM_S1V_NS1K_6fusion15FusionCallbacksIS1O_NS1W_17LinearCombinationISM_fSM_fLNS_15FloatRoundStyleE2EEES1Q_S1T_JEEENSA_5SM1004TMEM4LOAD26SM100_TMEM_LOAD_32dp32b32xENSA_20SM90_TMA_LOAD_IM2COLES1F_NSA_39AutoVectorizingCopyWithAssumedAlignmentILi128EEENSA_21SM90_TMA_STORE_IM2COLES1F_S28_S28_EEEvvEEEEvNT_6ParamsE,"",@"SHT_CUDA_INFO"
	.sectionflags	@""
	.align	4


	//----- nvinfo : EIATTR_CUDA_API_VERSION
	.align		4
        /*0000*/ 	.byte	0x04, 0x37
        /*0002*/ 	.short	(.L_31 - .L_30)
.L_30:
        /*0004*/ 	.word	0x00000082


	//----- nvinfo : EIATTR_KPARAM_INFO
	.align		4
.L_31:
        /*0008*/ 	.byte	0x04, 0x17
        /*000a*/ 	.short	(.L_33 - .L_32)
.L_32:
        /*000c*/ 	.word	0x00000000
        /*0010*/ 	.short	0x0000
        /*0012*/ 	.short	0x0000
        /*0014*/ 	.byte	0x00, 0xf0, 0x01, 0x20


	//----- nvinfo : EIATTR_AT_ENTRY_FRAGMENTS
	.align		4
.L_33:
        /*0018*/ 	.byte	0x04, 0x4f
        /*001a*/ 	.short	(.L_35 - .L_34)


	//   ....[0]....
.L_34:
        /*001c*/ 	.word	0x00000007


	//----- nvinfo : EIATTR_RESERVED_SMEM_USED
	.align		4
.L_35:
        /*0020*/ 	.byte	0x01, 0x41
	.zero		2


	//----- nvinfo : EIATTR_SPARSE_MMA_MASK
	.align		4
        /*0024*/ 	.byte	0x03, 0x50
        /*0026*/ 	.short	0x0000


	//----- nvinfo : EIATTR_TCGEN05_2CTA_USED
	.align		4
        /*0028*/ 	.byte	0x01, 0x52
	.zero		2


	//----- nvinfo : EIATTR_MAXREG_COUNT
	.align		4
        /*002c*/ 	.byte	0x03, 0x1b
        /*002e*/ 	.short	0x00ff


	//----- nvinfo : EIATTR_NUM_BARRIERS
	.align		4
        /*0030*/ 	.byte	0x02, 0x4c
        /*0032*/ 	.byte	0x07
	.zero		1


	//----- nvinfo : EIATTR_EXTERNS
	.align		4
        /*0034*/ 	.byte	0x04, 0x0f
        /*0036*/ 	.short	(.L_37 - .L_36)


	//   ....[0]....
	.align		4
.L_36:
        /*0038*/ 	.word	index@(__assertfail)


	//----- nvinfo : EIATTR_MERCURY_ISA_VERSION
	.align		4
.L_37:
        /*003c*/ 	.byte	0x03, 0x5f
        /*003e*/ 	.short	0x0101


	//----- nvinfo : EIATTR_INT_WARP_WIDE_INSTR_OFFSETS
	.align		4
        /*0040*/ 	.byte	0x04, 0x31
        /*0042*/ 	.short	(.L_39 - .L_38)


	//   ....[0]....
.L_38:
        /*0044*/ 	.word	0x00000e60


	//   ....[1]....
        /*0048*/ 	.word	0x00000f10


	//   ....[2]....
        /*004c*/ 	.word	0x00004cc0


	//   ....[3]....
        /*0050*/ 	.word	0x00004ce0


	//   ....[4]....
        /*0054*/ 	.word	0x00004d10


	//   ....[5]....
        /*0058*/ 	.word	0x00005970


	//   ....[6]....
        /*005c*/ 	.word	0x00005ab0


	//   ....[7]....
        /*0060*/ 	.word	0x00005bb0


	//   ....[8]....
        /*0064*/ 	.word	0x00005cb0


	//----- nvinfo : EIATTR_COOP_GROUP_MASK_REGIDS
	.align		4
.L_39:
        /*0068*/ 	.byte	0x04, 0x29
        /*006a*/ 	.short	(.L_41 - .L_40)


	//   ....[0]....
.L_40:
        /*006c*/ 	.word	0xffffffff


	//   ....[1]....
        /*0070*/ 	.word	0xffffffff


	//   ....[2]....
        /*0074*/ 	.word	0xffffffff


	//   ....[3]....
        /*0078*/ 	.word	0xffffffff


	//   ....[4]....
        /*007c*/ 	.word	0xffffffff


	//   ....[5]....
        /*0080*/ 	.word	0xffffffff


	//   ....[6]....
        /*0084*/ 	.word	0xffffffff


	//   ....[7]....
        /*0088*/ 	.word	0xffffffff


	//   ....[8]....
        /*008c*/ 	.word	0xffffffff


	//   ....[9]....
        /*0090*/ 	.word	0xffffffff


	//   ....[10]....
        /*0094*/ 	.word	0xffffffff


	//   ....[11]....
        /*0098*/ 	.word	0xffffffff


	//   ....[12]....
        /*009c*/ 	.word	0xffffffff


	//----- nvinfo : EIATTR_COOP_GROUP_INSTR_OFFSETS
	.align		4
.L_41:
        /*00a0*/ 	.byte	0x04, 0x28
        /*00a2*/ 	.short	(.L_43 - .L_42)


	//   ....[0]....
.L_42:
        /*00a4*/ 	.word	0x000000d0


	//   ....[1]....
        /*00a8*/ 	.word	0x00000540


	//   ....[2]....
        /*00ac*/ 	.word	0x00000910


	//   ....[3]....
        /*00b0*/ 	.word	0x00000a90


	//   ....[4]....
        /*00b4*/ 	.word	0x00000b90


	//   ....[5]....
        /*00b8*/ 	.word	0x00000ce0


	//   ....[6]....
        /*00bc*/ 	.word	0x00000f80


	//   ....[7]....
        /*00c0*/ 	.word	0x00002640


	//   ....[8]....
        /*00c4*/ 	.word	0x00003c90


	//   ....[9]....
        /*00c8*/ 	.word	0x00004160


	//   ....[10]....
        /*00cc*/ 	.word	0x00004190


	//   ....[11]....
        /*00d0*/ 	.word	0x00004be0


	//   ....[12]....
        /*00d4*/ 	.word	0x00004de0


	//----- nvinfo : EIATTR_VRC_CTA_INIT_COUNT
	.align		4
.L_43:
        /*00d8*/ 	.byte	0x02, 0x4a
        /*00da*/ 	.byte	0x80
	.zero		1


	//----- nvinfo : EIATTR_SYSCALL_OFFSETS
	.align		4
        /*00dc*/ 	.byte	0x04, 0x46
        /*00de*/ 	.short	(.L_45 - .L_44)


	//   ....[0]....
.L_44:
        /*00e0*/ 	.word	0x000069e0


	//   ....[1]....
        /*00e4*/ 	.word	0x00006ad0


	//   ....[2]....
        /*00e8*/ 	.word	0x000074d0


	//   ....[3]....
        /*00ec*/ 	.word	0x000081b0


	//----- nvinfo : EIATTR_MBARRIER_INSTR_OFFSETS
	.align		4
.L_45:
        /*00f0*/ 	.byte	0x04, 0x39
        /*00f2*/ 	.short	(.L_47 - .L_46)


	//   ....[0]....
.L_46:
        /*00f4*/ 	.word	0x00000670
        /*00f8*/ 	.word	0x000000ff
        /*00fc*/ 	.word	0x00000000
        /*0100*/ 	.short	0x0100
        /*0102*/ 	.byte	0x04
	.zero		1


	//   ....[1]....
        /*0104*/ 	.word	0x00000680
        /*0108*/ 	.word	0x000000ff
        /*010c*/ 	.word	0x000000a0
        /*0110*/ 	.short	0x0100
        /*0112*/ 	.byte	0x04
	.zero		1


	//   ....[2]....
        /*0114*/ 	.word	0x00000690
        /*0118*/ 	.word	0x000000ff
        /*011c*/ 	.word	0x00000008
        /*0120*/ 	.short	0x0100
        /*0122*/ 	.byte	0x04
	.zero		1


	//   ....[3]....
        /*0124*/ 	.word	0x000006a0
        /*0128*/ 	.word	0x000000ff
        /*012c*/ 	.word	0x000000a8
        /*0130*/ 	.short	0x0100
        /*0132*/ 	.byte	0x04
	.zero		1


	//   ....[4]....
        /*0134*/ 	.word	0x000006b0
        /*0138*/ 	.word	0x000000ff
        /*013c*/ 	.word	0x00000010
        /*0140*/ 	.short	0x0100
        /*0142*/ 	.byte	0x04
	.zero		1


	//   ....[5]....
        /*0144*/ 	.word	0x000006c0
        /*0148*/ 	.word	0x000000ff
        /*014c*/ 	.word	0x000000b0
        /*0150*/ 	.short	0x0100
        /*0152*/ 	.byte	0x04
	.zero		1


	//   ....[6]....
        /*0154*/ 	.word	0x000006d0
        /*0158*/ 	.word	0x000000ff
        /*015c*/ 	.word	0x00000018
        /*0160*/ 	.short	0x0100
        /*0162*/ 	.byte	0x04
	.zero		1


	//   ....[7]....
        /*0164*/ 	.word	0x000006e0
        /*0168*/ 	.word	0x000000ff
        /*016c*/ 	.word	0x000000b8
        /*0170*/ 	.short	0x0100
        /*0172*/ 	.byte	0x04
	.zero		1


	//   ....[8]....
        /*0174*/ 	.word	0x000006f0
        /*0178*/ 	.word	0x000000ff
        /*017c*/ 	.word	0x00000020
        /*0180*/ 	.short	0x0100
        /*0182*/ 	.byte	0x04
	.zero		1


	//   ....[9]....
        /*0184*/ 	.word	0x00000700
        /*0188*/ 	.word	0x000000ff
        /*018c*/ 	.word	0x000000c0
        /*0190*/ 	.short	0x0100
        /*0192*/ 	.byte	0x04
	.zero		1


	//   ....[10]....
        /*0194*/ 	.word	0x00000710
        /*0198*/ 	.word	0x000000ff
        /*019c*/ 	.word	0x00000028
        /*01a0*/ 	.short	0x0100
        /*01a2*/ 	.byte	0x04
	.zero		1


	//   ....[11]....
        /*01a4*/ 	.word	0x00000720
        /*01a8*/ 	.word	0x000000ff
        /*01ac*/ 	.word	0x000000c8
        /*01b0*/ 	.short	0x0100
        /*01b2*/ 	.byte	0x04
	.zero		1


	//   ....[12]....
        /*01b4*/ 	.word	0x00000730
        /*01b8*/ 	.word	0x000000ff
        /*01bc*/ 	.word	0x00000030
        /*01c0*/ 	.short	0x0100
        /*01c2*/ 	.byte	0x04
	.zero		1


	//   ....[13]....
        /*01c4*/ 	.word	0x00000740
        /*01c8*/ 	.word	0x000000ff
        /*01cc*/ 	.word	0x000000d0
        /*01d0*/ 	.short	0x0100
        /*01d2*/ 	.byte	0x04
	.zero		1


	//   ....[14]....
        /*01d4*/ 	.word	0x00000750
        /*01d8*/ 	.word	0x000000ff
        /*01dc*/ 	.word	0x00000038
        /*01e0*/ 	.short	0x0100
        /*01e2*/ 	.byte	0x04
	.zero		1


	//   ....[15]....
        /*01e4*/ 	.word	0x00000760
        /*01e8*/ 	.word	0x000000ff
        /*01ec*/ 	.word	0x000000d8
        /*01f0*/ 	.short	0x0100
        /*01f2*/ 	.byte	0x04
	.zero		1


	//   ....[16]....
        /*01f4*/ 	.word	0x00000770
        /*01f8*/ 	.word	0x000000ff
        /*01fc*/ 	.word	0x00000040
        /*0200*/ 	.short	0x0100
        /*0202*/ 	.byte	0x04
	.zero		1


	//   ....[17]....
        /*0204*/ 	.word	0x00000780
        /*0208*/ 	.word	0x000000ff
        /*020c*/ 	.word	0x000000e0
        /*0210*/ 	.short	0x0100
        /*0212*/ 	.byte	0x04
	.zero		1


	//   ....[18]....
        /*0214*/ 	.word	0x00000790
        /*0218*/ 	.word	0x000000ff
        /*021c*/ 	.word	0x00000048
        /*0220*/ 	.short	0x0100
        /*0222*/ 	.byte	0x04
	.zero		1


	//   ....[19]....
        /*0224*/ 	.word	0x000007a0
        /*0228*/ 	.word	0x000000ff
        /*022c*/ 	.word	0x000000e8
        /*0230*/ 	.short	0x0100
        /*0232*/ 	.byte	0x04
	.zero		1


	//   ....[20]....
        /*0234*/ 	.word	0x000007b0
        /*0238*/ 	.word	0x000000ff
        /*023c*/ 	.word	0x00000050
        /*0240*/ 	.short	0x0100
        /*0242*/ 	.byte	0x04
	.zero		1


	//   ....[21]....
        /*0244*/ 	.word	0x000007c0
        /*0248*/ 	.word	0x000000ff
        /*024c*/ 	.word	0x000000f0
        /*0250*/ 	.short	0x0100
        /*0252*/ 	.byte	0x04
	.zero		1


	//   ....[22]....
        /*0254*/ 	.word	0x000007d0
        /*0258*/ 	.word	0x000000ff
        /*025c*/ 	.word	0x00000058
        /*0260*/ 	.short	0x0100
        /*0262*/ 	.byte	0x04
	.zero		1


	//   ....[23]....
        /*0264*/ 	.word	0x000007e0
        /*0268*/ 	.word	0x000000ff
        /*026c*/ 	.word	0x000000f8
        /*0270*/ 	.short	0x0100
        /*0272*/ 	.byte	0x04
	.zero		1


	//   ....[24]....
        /*0274*/ 	.word	0x000007f0
        /*0278*/ 	.word	0x000000ff
        /*027c*/ 	.word	0x00000060
        /*0280*/ 	.short	0x0100
        /*0282*/ 	.byte	0x04
	.zero		1


	//   ....[25]....
        /*0284*/ 	.word	0x00000800
        /*0288*/ 	.word	0x000000ff
        /*028c*/ 	.word	0x00000100
        /*0290*/ 	.short	0x0100
        /*0292*/ 	.byte	0x04
	.zero		1


	//   ....[26]....
        /*0294*/ 	.word	0x00000810
        /*0298*/ 	.word	0x000000ff
        /*029c*/ 	.word	0x00000068
        /*02a0*/ 	.short	0x0100
        /*02a2*/ 	.byte	0x04
	.zero		1


	//   ....[27]....
        /*02a4*/ 	.word	0x00000820
        /*02a8*/ 	.word	0x000000ff
        /*02ac*/ 	.word	0x00000108
        /*02b0*/ 	.short	0x0100
        /*02b2*/ 	.byte	0x04
	.zero		1


	//   ....[28]....
        /*02b4*/ 	.word	0x00000830
        /*02b8*/ 	.word	0x000000ff
        /*02bc*/ 	.word	0x00000070
        /*02c0*/ 	.short	0x0100
        /*02c2*/ 	.byte	0x04
	.zero		1


	//   ....[29]....
        /*02c4*/ 	.word	0x00000840
        /*02c8*/ 	.word	0x000000ff
        /*02cc*/ 	.word	0x00000110
        /*02d0*/ 	.short	0x0100
        /*02d2*/ 	.byte	0x04
	.zero		1


	//   ....[30]....
        /*02d4*/ 	.word	0x00000850
        /*02d8*/ 	.word	0x000000ff
        /*02dc*/ 	.word	0x00000078
        /*02e0*/ 	.short	0x0100
        /*02e2*/ 	.byte	0x04
	.zero		1


	//   ....[31]....
        /*02e4*/ 	.word	0x00000860
        /*02e8*/ 	.word	0x000000ff
        /*02ec*/ 	.word	0x00000118
        /*02f0*/ 	.short	0x0100
        /*02f2*/ 	.byte	0x04
	.zero		1


	//   ....[32]....
        /*02f4*/ 	.word	0x00000870
        /*02f8*/ 	.word	0x000000ff
        /*02fc*/ 	.word	0x00000080
        /*0300*/ 	.short	0x0100
        /*0302*/ 	.byte	0x04
	.zero		1


	//   ....[33]....
        /*0304*/ 	.word	0x00000880
        /*0308*/ 	.word	0x000000ff
        /*030c*/ 	.word	0x00000120
        /*0310*/ 	.short	0x0100
        /*0312*/ 	.byte	0x04
	.zero		1


	//   ....[34]....
        /*0314*/ 	.word	0x00000890
        /*0318*/ 	.word	0x000000ff
        /*031c*/ 	.word	0x00000088
        /*0320*/ 	.short	0x0100
        /*0322*/ 	.byte	0x04
	.zero		1


	//   ....[35]....
        /*0324*/ 	.word	0x000008a0
        /*0328*/ 	.word	0x000000ff
        /*032c*/ 	.word	0x00000128
        /*0330*/ 	.short	0x0100
        /*0332*/ 	.byte	0x04
	.zero		1


	//   ....[36]....
        /*0334*/ 	.word	0x000008b0
        /*0338*/ 	.word	0x000000ff
        /*033c*/ 	.word	0x00000090
        /*0340*/ 	.short	0x0100
        /*0342*/ 	.byte	0x04
	.zero		1


	//   ....[37]....
        /*0344*/ 	.word	0x000008c0
        /*0348*/ 	.word	0x000000ff
        /*034c*/ 	.word	0x00000130
        /*0350*/ 	.short	0x0100
        /*0352*/ 	.byte	0x04
	.zero		1


	//   ....[38]....
        /*0354*/ 	.word	0x000008d0
        /*0358*/ 	.word	0x000000ff
        /*035c*/ 	.word	0x00000098
        /*0360*/ 	.short	0x0100
        /*0362*/ 	.byte	0x04
	.zero		1


	//   ....[39]....
        /*0364*/ 	.word	0x000008e0
        /*0368*/ 	.word	0x000000ff
        /*036c*/ 	.word	0x00000138
        /*0370*/ 	.short	0x0100
        /*0372*/ 	.byte	0x04
	.zero		1


	//   ....[40]....
        /*0374*/ 	.word	0x00000a20
        /*0378*/ 	.word	0x000000ff
        /*037c*/ 	.word	0x00000140
        /*0380*/ 	.short	0x0100
        /*0382*/ 	.byte	0x04
	.zero		1


	//   ....[41]....
        /*0384*/ 	.word	0x00000a30
        /*0388*/ 	.word	0x000000ff
        /*038c*/ 	.word	0x00000158
        /*0390*/ 	.short	0x0100
        /*0392*/ 	.byte	0x04
	.zero		1


	//   ....[42]....
        /*0394*/ 	.word	0x00000a40
        /*0398*/ 	.word	0x000000ff
        /*039c*/ 	.word	0x00000148
        /*03a0*/ 	.short	0x0100
        /*03a2*/ 	.byte	0x04
	.zero		1


	//   ....[43]....
        /*03a4*/ 	.word	0x00000a50
        /*03a8*/ 	.word	0x000000ff
        /*03ac*/ 	.word	0x00000160
        /*03b0*/ 	.short	0x0100
        /*03b2*/ 	.byte	0x04
	.zero		1


	//   ....[44]....
        /*03b4*/ 	.word	0x00000a60
        /*03b8*/ 	.word	0x000000ff
        /*03bc*/ 	.word	0x00000150
        /*03c0*/ 	.short	0x0100
        /*03c2*/ 	.byte	0x04
	.zero		1


	//   ....[45]....
        /*03c4*/ 	.word	0x00000a70
        /*03c8*/ 	.word	0x000000ff
        /*03cc*/ 	.word	0x00000168
        /*03d0*/ 	.short	0x0100
        /*03d2*/ 	.byte	0x04
	.zero		1


	//   ....[46]....
        /*03d4*/ 	.word	0x00000b60
        /*03d8*/ 	.word	0x000000ff
        /*03dc*/ 	.word	0x00000170
        /*03e0*/ 	.short	0x0100
        /*03e2*/ 	.byte	0x04
	.zero		1


	//   ....[47]....
        /*03e4*/ 	.word	0x00000b70
        /*03e8*/ 	.word	0x000000ff
        /*03ec*/ 	.word	0x00000178
        /*03f0*/ 	.short	0x0100
        /*03f2*/ 	.byte	0x04
	.zero		1


	//   ....[48]....
        /*03f4*/ 	.word	0x00000cb0
        /*03f8*/ 	.word	0x000000ff
        /*03fc*/ 	.word	0x00000180
        /*0400*/ 	.short	0x0100
        /*0402*/ 	.byte	0x06
	.zero		1


	//   ....[49]....
        /*0404*/ 	.word	0x00000cc0
        /*0408*/ 	.word	0x000000ff
        /*040c*/ 	.word	0x00000188
        /*0410*/ 	.short	0x0100
        /*0412*/ 	.byte	0x06
	.zero		1


	//   ....[50]....
        /*0414*/ 	.word	0x00000e00
        /*0418*/ 	.word	0x000000ff
        /*041c*/ 	.word	0x00000190
        /*0420*/ 	.short	0x0100
        /*0422*/ 	.byte	0x04
	.zero		1


	//   ....[51]....
        /*0424*/ 	.word	0x00000e10
        /*0428*/ 	.word	0x000000ff
        /*042c*/ 	.word	0x000001a0
        /*0430*/ 	.short	0x0100
        /*0432*/ 	.byte	0x04
	.zero		1


	//   ....[52]....
        /*0434*/ 	.word	0x00000e20
        /*0438*/ 	.word	0x000000ff
        /*043c*/ 	.word	0x00000198
        /*0440*/ 	.short	0x0100
        /*0442*/ 	.byte	0x04
	.zero		1


	//   ....[53]....
        /*0444*/ 	.word	0x00000e30
        /*0448*/ 	.word	0x000000ff
        /*044c*/ 	.word	0x000001a8
        /*0450*/ 	.short	0x0100
        /*0452*/ 	.byte	0x04
	.zero		1


	//   ....[54]....
        /*0454*/ 	.word	0x00000f30
        /*0458*/ 	.word	0x000000ff
        /*045c*/ 	.word	0x000001b0
        /*0460*/ 	.short	0x0100
        /*0462*/ 	.byte	0x06
	.zero		1


	//   ....[55]....
        /*0464*/ 	.word	0x00001a70
        /*0468*/ 	.word	0x000000ff
        /*046c*/ 	.word	0x000000a0
        /*0470*/ 	.short	0x010a
        /*0472*/ 	.byte	0x04
	.zero		1


	//   ....[56]....
        /*0474*/ 	.word	0x00001cf0
        /*0478*/ 	.word	0x000000ff
        /*047c*/ 	.word	0x000000a0
        /*0480*/ 	.short	0x010a
        /*0482*/ 	.byte	0x09
	.zero		1


	//   ....[57]....
        /*0484*/ 	.word	0x00001ea0
        /*0488*/ 	.word	0x000000ff
        /*048c*/ 	.word	0x000000a0
        /*0490*/ 	.short	0x010a
        /*0492*/ 	.byte	0x07
	.zero		1


	//   ....[58]....
        /*0494*/ 	.word	0x00002070
        /*0498*/ 	.word	0x000000ff
        /*049c*/ 	.word	0x00000178
        /*04a0*/ 	.short	0x0101
        /*04a2*/ 	.byte	0x19
	.zero		1


	//   ....[59]....
        /*04a4*/ 	.word	0x000020a0
        /*04a8*/ 	.word	0x000000ff
        /*04ac*/ 	.word	0x000000a0
        /*04b0*/ 	.short	0x010a
        /*04b2*/ 	.byte	0x04
	.zero		1


	//   ....[60]....
        /*04b4*/ 	.word	0x000022c0
        /*04b8*/ 	.word	0x000000ff
        /*04bc*/ 	.word	0x000000a0
        /*04c0*/ 	.short	0x010a
        /*04c2*/ 	.byte	0x09
	.zero		1


	//   ....[61]....
        /*04c4*/ 	.word	0x00002470
        /*04c8*/ 	.word	0x000000ff
        /*04cc*/ 	.word	0x000000a0
        /*04d0*/ 	.short	0x010a
        /*04d2*/ 	.byte	0x07
	.zero		1


	//   ....[62]....
        /*04d4*/ 	.word	0x00002650
        /*04d8*/ 	.word	0x000000ff
        /*04dc*/ 	.word	0x00000180
        /*04e0*/ 	.short	0x010a
        /*04e2*/ 	.byte	0x19
	.zero		1


	//   ....[63]....
        /*04e4*/ 	.word	0x00002710
        /*04e8*/ 	.word	0x000000ff
        /*04ec*/ 	.word	0x00000000
        /*04f0*/ 	.short	0x0101
        /*04f2*/ 	.byte	0x04
	.zero		1


	//   ....[64]....
        /*04f4*/ 	.word	0x00002d10
        /*04f8*/ 	.word	0x000000ff
        /*04fc*/ 	.word	0x00000000
        /*0500*/ 	.short	0x010a
        /*0502*/ 	.byte	0x04
	.zero		1


	//   ....[65]....
        /*0504*/ 	.word	0x00002db0
        /*0508*/ 	.word	0x000000ff
        /*050c*/ 	.word	0x00000000
        /*0510*/ 	.short	0x010a
        /*0512*/ 	.byte	0x05
	.zero		1


	//   ....[66]....
        /*0514*/ 	.word	0x00002e50
        /*0518*/ 	.word	0x000000ff
        /*051c*/ 	.word	0x00000000
        /*0520*/ 	.short	0x010a
        /*0522*/ 	.byte	0x05
	.zero		1


	//   ....[67]....
        /*0524*/ 	.word	0x00002ef0
        /*0528*/ 	.word	0x000000ff
        /*052c*/ 	.word	0x00000000
        /*0530*/ 	.short	0x010a
        /*0532*/ 	.byte	0x05
	.zero		1


	//   ....[68]....
        /*0534*/ 	.word	0x00002f90
        /*0538*/ 	.word	0x000000ff
        /*053c*/ 	.word	0x00000000
        /*0540*/ 	.short	0x010a
        /*0542*/ 	.byte	0x05
	.zero		1


	//   ....[69]....
        /*0544*/ 	.word	0x00003030
        /*0548*/ 	.word	0x000000ff
        /*054c*/ 	.word	0x00000000
        /*0550*/ 	.short	0x010a
        /*0552*/ 	.byte	0x05
	.zero		1


	//   ....[70]....
        /*0554*/ 	.word	0x000030d0
        /*0558*/ 	.word	0x000000ff
        /*055c*/ 	.word	0x00000000
        /*0560*/ 	.short	0x010a
        /*0562*/ 	.byte	0x05
	.zero		1


	//   ....[71]....
        /*0564*/ 	.word	0x00003170
        /*0568*/ 	.word	0x000000ff
        /*056c*/ 	.word	0x00000000
        /*0570*/ 	.short	0x010a
        /*0572*/ 	.byte	0x05
	.zero		1


	//   ....[72]....
        /*0574*/ 	.word	0x00003210
        /*0578*/ 	.word	0x000000ff
        /*057c*/ 	.word	0x00000000
        /*0580*/ 	.short	0x010a
        /*0582*/ 	.byte	0x05
	.zero		1


	//   ....[73]....
        /*0584*/ 	.word	0x000032b0
        /*0588*/ 	.word	0x000000ff
        /*058c*/ 	.word	0x00000000
        /*0590*/ 	.short	0x010a
        /*0592*/ 	.byte	0x05
	.zero		1


	//   ....[74]....
        /*0594*/ 	.word	0x00003350
        /*0598*/ 	.word	0x000000ff
        /*059c*/ 	.word	0x00000000
        /*05a0*/ 	.short	0x010a
        /*05a2*/ 	.byte	0x05
	.zero		1


	//   ....[75]....
        /*05a4*/ 	.word	0x000033f0
        /*05a8*/ 	.word	0x000000ff
        /*05ac*/ 	.word	0x00000000
        /*05b0*/ 	.short	0x010a
        /*05b2*/ 	.byte	0x05
	.zero		1


	//   ....[76]....
        /*05b4*/ 	.word	0x00003490
        /*05b8*/ 	.word	0x000000ff
        /*05bc*/ 	.word	0x00000000
        /*05c0*/ 	.short	0x010a
        /*05c2*/ 	.byte	0x05
	.zero		1


	//   ....[77]....
        /*05c4*/ 	.word	0x00003530
        /*05c8*/ 	.word	0x000000ff
        /*05cc*/ 	.word	0x00000000
        /*05d0*/ 	.short	0x010a
        /*05d2*/ 	.byte	0x05
	.zero		1


	//   ....[78]....
        /*05d4*/ 	.word	0x000035d0
        /*05d8*/ 	.word	0x000000ff
        /*05dc*/ 	.word	0x00000000
        /*05e0*/ 	.short	0x010a
        /*05e2*/ 	.byte	0x05
	.zero		1


	//   ....[79]....
        /*05e4*/ 	.word	0x00003670
        /*05e8*/ 	.word	0x000000ff
        /*05ec*/ 	.word	0x00000000
        /*05f0*/ 	.short	0x010a
        /*05f2*/ 	.byte	0x05
	.zero		1


	//   ....[80]....
        /*05f4*/ 	.word	0x00003710
        /*05f8*/ 	.word	0x000000ff
        /*05fc*/ 	.word	0x00000000
        /*0600*/ 	.short	0x010a
        /*0602*/ 	.byte	0x05
	.zero		1


	//   ....[81]....
        /*0604*/ 	.word	0x000037b0
        /*0608*/ 	.word	0x000000ff
        /*060c*/ 	.word	0x00000000
        /*0610*/ 	.short	0x010a
        /*0612*/ 	.byte	0x05
	.zero		1


	//   ....[82]....
        /*0614*/ 	.word	0x00003850
        /*0618*/ 	.word	0x000000ff
        /*061c*/ 	.word	0x00000000
        /*0620*/ 	.short	0x010a
        /*0622*/ 	.byte	0x05
	.zero		1


	//   ....[83]....
        /*0624*/ 	.word	0x00003900
        /*0628*/ 	.word	0x00000000
        /*062c*/ 	.word	0x00000000
        /*0630*/ 	.short	0x010a
        /*0632*/ 	.byte	0xff
	.zero		1


	//   ....[84]....
        /*0634*/ 	.word	0x00003a50
        /*0638*/ 	.word	0x000000ff
        /*063c*/ 	.word	0x00000188
        /*0640*/ 	.short	0x010a
        /*0642*/ 	.byte	0x04
	.zero		1


	//   ....[85]....
        /*0644*/ 	.word	0x00003af0
        /*0648*/ 	.word	0x000000ff
        /*064c*/ 	.word	0x00000180
        /*0650*/ 	.short	0x010a
        /*0652*/ 	.byte	0x04
	.zero		1


	//   ....[86]....
        /*0654*/ 	.word	0x00003b90
        /*0658*/ 	.word	0x000000ff
        /*065c*/ 	.word	0x00000000
        /*0660*/ 	.short	0x0101
        /*0662*/ 	.byte	0x05
	.zero		1


	//   ....[87]....
        /*0664*/ 	.word	0x00003bd0
        /*0668*/ 	.word	0x000000ff
        /*066c*/ 	.word	0x00000188
        /*0670*/ 	.short	0x0106
        /*0672*/ 	.byte	0x04
	.zero		1


	//   ....[88]....
        /*0674*/ 	.word	0x00003c10
        /*0678*/ 	.word	0x00000000
        /*067c*/ 	.word	0x00000188
        /*0680*/ 	.short	0x010a
        /*0682*/ 	.byte	0xff
	.zero		1


	//   ....[89]....
        /*0684*/ 	.word	0x00003e60
        /*0688*/ 	.word	0x000000ff
        /*068c*/ 	.word	0x00000008
        /*0690*/ 	.short	0x010a
        /*0692*/ 	.byte	0x05
	.zero		1


	//   ....[90]....
        /*0694*/ 	.word	0x00003e80
        /*0698*/ 	.word	0x000000ff
        /*069c*/ 	.word	0x00000008
        /*06a0*/ 	.short	0x010a
        /*06a2*/ 	.byte	0x05
	.zero		1


	//   ....[91]....
        /*06a4*/ 	.word	0x00004010
        /*06a8*/ 	.word	0x000000ff
        /*06ac*/ 	.word	0x00000008
        /*06b0*/ 	.short	0x010a
        /*06b2*/ 	.byte	0x05
	.zero		1


	//   ....[92]....
        /*06b4*/ 	.word	0x00004030
        /*06b8*/ 	.word	0x000000ff
        /*06bc*/ 	.word	0x00000008
        /*06c0*/ 	.short	0x010a
        /*06c2*/ 	.byte	0x05
	.zero		1


	//   ....[93]....
        /*06c4*/ 	.word	0x000040f0
        /*06c8*/ 	.word	0x000000ff
        /*06cc*/ 	.word	0x00000000
        /*06d0*/ 	.short	0x0101
        /*06d2*/ 	.byte	0x04
	.zero		1


	//   ....[94]....
        /*06d4*/ 	.word	0x00004440
        /*06d8*/ 	.word	0x000000ff
        /*06dc*/ 	.word	0x00000180
        /*06e0*/ 	.short	0x010a
        /*06e2*/ 	.byte	0x11
	.zero		1


	//   ....[95]....
        /*06e4*/ 	.word	0x000044e0
        /*06e8*/ 	.word	0x000000ff
        /*06ec*/ 	.word	0x00000000
        /*06f0*/ 	.short	0x0101
        /*06f2*/ 	.byte	0x1d
	.zero		1


	//   ....[96]....
        /*06f4*/ 	.word	0x00004520
        /*06f8*/ 	.word	0x000000ff
        /*06fc*/ 	.word	0x000001a0
        /*0700*/ 	.short	0x010a
        /*0702*/ 	.byte	0x16
	.zero		1


	//   ....[97]....
        /*0704*/ 	.word	0x000045d0
        /*0708*/ 	.word	0x000000ff
        /*070c*/ 	.word	0x00000000
        /*0710*/ 	.short	0x010a
        /*0712*/ 	.byte	0x04
	.zero		1


	//   ....[98]....
        /*0714*/ 	.word	0x00004610
        /*0718*/ 	.word	0x000000ff
        /*071c*/ 	.word	0x00000000
        /*0720*/ 	.short	0x010a
        /*0722*/ 	.byte	0x0a
	.zero		1


	//   ....[99]....
        /*0724*/ 	.word	0x00004730
        /*0728*/ 	.word	0x000000ff
        /*072c*/ 	.word	0x00000000
        /*0730*/ 	.short	0x010a
        /*0732*/ 	.byte	0x04
	.zero		1


	//   ....[100]....
        /*0734*/ 	.word	0x000049d0
        /*0738*/ 	.word	0x000000ff
        /*073c*/ 	.word	0x00000000
        /*0740*/ 	.short	0x010a
        /*0742*/ 	.byte	0x04
	.zero		1


	//   ....[101]....
        /*0744*/ 	.word	0x00004a70
        /*0748*/ 	.word	0x00000000
        /*074c*/ 	.word	0x00000000
        /*0750*/ 	.short	0x010a
        /*0752*/ 	.byte	0xff
	.zero		1


	//   ....[102]....
        /*0754*/ 	.word	0x00004ab0
        /*0758*/ 	.word	0x00000000
        /*075c*/ 	.word	0x00000000
        /*0760*/ 	.short	0x010a
        /*0762*/ 	.byte	0xff
	.zero		1


	//   ....[103]....
        /*0764*/ 	.word	0x00004b20
        /*0768*/ 	.word	0x000000ff
        /*076c*/ 	.word	0x00000000
        /*0770*/ 	.short	0x0101
        /*0772*/ 	.byte	0x04
	.zero		1


	//   ....[104]....
        /*0774*/ 	.word	0x00004b60
        /*0778*/ 	.word	0x000000ff
        /*077c*/ 	.word	0x000001b0
        /*0780*/ 	.short	0x010a
        /*0782*/ 	.byte	0x11
	.zero		1


	//   ....[105]....
        /*0784*/ 	.word	0x00004bd0
        /*0788*/ 	.word	0x000000ff
        /*078c*/ 	.word	0x00000000
        /*0790*/ 	.short	0x0101
        /*0792*/ 	.byte	0x04
	.zero		1


	//   ....[106]....
        /*0794*/ 	.word	0x000050a0
        /*0798*/ 	.word	0x000000ff
        /*079c*/ 	.word	0x00000180
        /*07a0*/ 	.short	0x010a
        /*07a2*/ 	.byte	0x18
	.zero		1


	//   ....[107]....
        /*07a4*/ 	.word	0x00005140
        /*07a8*/ 	.word	0x000000ff
        /*07ac*/ 	.word	0x00000000
        /*07b0*/ 	.short	0x0101
        /*07b2*/ 	.byte	0x25
	.zero		1


	//   ....[108]....
        /*07b4*/ 	.word	0x00005680
        /*07b8*/ 	.word	0x000000ff
        /*07bc*/ 	.word	0x00000178
        /*07c0*/ 	.short	0x010a
        /*07c2*/ 	.byte	0x18
	.zero		1


	//   ....[109]....
        /*07c4*/ 	.word	0x00005870
        /*07c8*/ 	.word	0x000000ff
        /*07cc*/ 	.word	0x00000158
        /*07d0*/ 	.short	0x010a
        /*07d2*/ 	.byte	0x04
	.zero		1


	//   ....[110]....
        /*07d4*/ 	.word	0x00005b20
        /*07d8*/ 	.word	0x000000ff
        /*07dc*/ 	.word	0x00000140
        /*07e0*/ 	.short	0x010b
        /*07e2*/ 	.byte	0x04
	.zero		1


	//   ....[111]....
        /*07e4*/ 	.word	0x00005b30
        /*07e8*/ 	.word	0x000000ff
        /*07ec*/ 	.word	0x00000000
        /*07f0*/ 	.short	0x0101
        /*07f2*/ 	.byte	0x07
	.zero		1


	//   ....[112]....
        /*07f4*/ 	.word	0x00005b40
        /*07f8*/ 	.word	0x000000ff
        /*07fc*/ 	.word	0x00000158
        /*0800*/ 	.short	0x010a
        /*0802*/ 	.byte	0x05
	.zero		1


	//   ....[113]....
        /*0804*/ 	.word	0x00005d50
        /*0808*/ 	.word	0x000000ff
        /*080c*/ 	.word	0x00000140
        /*0810*/ 	.short	0x010b
        /*0812*/ 	.byte	0x05
	.zero		1


	//   ....[114]....
        /*0814*/ 	.word	0x00005d60
        /*0818*/ 	.word	0x000000ff
        /*081c*/ 	.word	0x00000000
        /*0820*/ 	.short	0x0101
        /*0822*/ 	.byte	0x04
	.zero		1


	//   ....[115]....
        /*0824*/ 	.word	0x00005db0
        /*0828*/ 	.word	0x000000ff
        /*082c*/ 	.word	0x00000000
        /*0830*/ 	.short	0x010a
        /*0832*/ 	.byte	0x04
	.zero		1


	//   ....[116]....
        /*0834*/ 	.word	0x00005e40
        /*0838*/ 	.word	0x000000ff
        /*083c*/ 	.word	0x00000000
        /*0840*/ 	.short	0x010a
        /*0842*/ 	.byte	0x05
	.zero		1


	//   ....[117]....
        /*0844*/ 	.word	0x00005ee0
        /*0848*/ 	.word	0x00000000
        /*084c*/ 	.word	0x00000000
        /*0850*/ 	.short	0x010a
        /*0852*/ 	.byte	0xff
	.zero		1


	//   ....[118]....
        /*0854*/ 	.word	0x00006260
        /*0858*/ 	.word	0x000000ff
        /*085c*/ 	.word	0x00000180
        /*0860*/ 	.short	0x010a
        /*0862*/ 	.byte	0x31
	.zero		1


	//   ....[119]....
        /*0864*/ 	.word	0x00006330
        /*0868*/ 	.word	0x000000ff
        /*086c*/ 	.word	0x00000000
        /*0870*/ 	.short	0x0101
        /*0872*/ 	.byte	0x04
	.zero		1


	//   ....[120]....
        /*0874*/ 	.word	0x00006fc0
        /*0878*/ 	.word	0x00000000
        /*087c*/ 	.word	0x00000140
        /*0880*/ 	.short	0x010a
        /*0882*/ 	.byte	0xff
	.zero		1


	//   ....[121]....
        /*0884*/ 	.word	0x000070c0
        /*0888*/ 	.word	0x0000006c
        /*088c*/ 	.word	0x00000190
        /*0890*/ 	.short	0x010a
        /*0892*/ 	.byte	0xff
	.zero		1


	//   ....[122]....
        /*0894*/ 	.word	0x00007280
        /*0898*/ 	.word	0x00000000
        /*089c*/ 	.word	0x00000140
        /*08a0*/ 	.short	0x010a
        /*08a2*/ 	.byte	0xff
	.zero		1


	//   ....[123]....
        /*08a4*/ 	.word	0x000073b0
        /*08a8*/ 	.word	0x0000006c
        /*08ac*/ 	.word	0x00000190
        /*08b0*/ 	.short	0x010a
        /*08b2*/ 	.byte	0xff
	.zero		1


	//   ....[124]....
        /*08b4*/ 	.word	0x00007ef0
        /*08b8*/ 	.word	0x00000000
        /*08bc*/ 	.word	0x00000000
        /*08c0*/ 	.short	0x0101
        /*08c2*/ 	.byte	0xff
	.zero		1


	//   ....[125]....
        /*08c4*/ 	.word	0x00007f00
        /*08c8*/ 	.word	0x00000003
        /*08cc*/ 	.word	0x00000140
        /*08d0*/ 	.short	0x010a
        /*08d2*/ 	.byte	0xff
	.zero		1


	//   ....[126]....
        /*08d4*/ 	.word	0x00007fd0
        /*08d8*/ 	.word	0x00000003
        /*08dc*/ 	.word	0x00000140
        /*08e0*/ 	.short	0x010a
        /*08e2*/ 	.byte	0xff
	.zero		1


	//   ....[127]....
        /*08e4*/ 	.word	0x00008450
        /*08e8*/ 	.word	0x0000006c
        /*08ec*/ 	.word	0x00000000
        /*08f0*/ 	.short	0x0101
        /*08f2*/ 	.byte	0xff
	.zero		1


	//   ....[128]....
        /*08f4*/ 	.word	0x00008c80
        /*08f8*/ 	.word	0x00000002
        /*08fc*/ 	.word	0x00000000
        /*0900*/ 	.short	0x0101
        /*0902*/ 	.byte	0xff
	.zero		1


	//   ....[129]....
        /*0904*/ 	.word	0x00008f10
        /*0908*/ 	.word	0x000000ff
        /*090c*/ 	.word	0x00000000
        /*0910*/ 	.short	0x0101
        /*0912*/ 	.byte	0x04
	.zero		1


	//   ....[130]....
        /*0914*/ 	.word	0x00008f40
        /*0918*/ 	.word	0x00000000
        /*091c*/ 	.word	0x000000a0
        /*0920*/ 	.short	0x010a
        /*0922*/ 	.byte	0xff
	.zero		1


	//   ....[131]....
        /*0924*/ 	.word	0x00008fa0
        /*0928*/ 	.word	0x00000000
        /*092c*/ 	.word	0x000000a0
        /*0930*/ 	.short	0x010a
        /*0932*/ 	.byte	0xff
	.zero		1


	//   ....[132]....
        /*0934*/ 	.word	0x00009000
        /*0938*/ 	.word	0x00000000
        /*093c*/ 	.word	0x00000180
        /*0940*/ 	.short	0x010a
        /*0942*/ 	.byte	0xff
	.zero		1


	//   ....[133]....
        /*0944*/ 	.word	0x00009060
        /*0948*/ 	.word	0x00000000
        /*094c*/ 	.word	0x00000000
        /*0950*/ 	.short	0x010a
        /*0952*/ 	.byte	0xff
	.zero		1


	//   ....[134]....
        /*0954*/ 	.word	0x000090c0
        /*0958*/ 	.word	0x00000000
        /*095c*/ 	.word	0x00000000
        /*0960*/ 	.short	0x010a
        /*0962*/ 	.byte	0xff
	.zero		1


	//   ....[135]....
        /*0964*/ 	.word	0x00009120
        /*0968*/ 	.word	0x00000000
        /*096c*/ 	.word	0x00000000
        /*0970*/ 	.short	0x010a
        /*0972*/ 	.byte	0xff
	.zero		1


	//   ....[136]....
        /*0974*/ 	.word	0x00009180
        /*0978*/ 	.word	0x00000000
        /*097c*/ 	.word	0x00000000
        /*0980*/ 	.short	0x010a
        /*0982*/ 	.byte	0xff
	.zero		1


	//   ....[137]....
        /*0984*/ 	.word	0x000091e0
        /*0988*/ 	.word	0x00000000
        /*098c*/ 	.word	0x00000000
        /*0990*/ 	.short	0x010a
        /*0992*/ 	.byte	0xff
	.zero		1


	//   ....[138]....
        /*0994*/ 	.word	0x00009240
        /*0998*/ 	.word	0x00000000
        /*099c*/ 	.word	0x00000000
        /*09a0*/ 	.short	0x010a
        /*09a2*/ 	.byte	0xff
	.zero		1


	//   ....[139]....
        /*09a4*/ 	.word	0x000092a0
        /*09a8*/ 	.word	0x00000000
        /*09ac*/ 	.word	0x00000000
        /*09b0*/ 	.short	0x010a
        /*09b2*/ 	.byte	0xff
	.zero		1


	//   ....[140]....
        /*09b4*/ 	.word	0x00009300
        /*09b8*/ 	.word	0x00000000
        /*09bc*/ 	.word	0x00000000
        /*09c0*/ 	.short	0x010a
        /*09c2*/ 	.byte	0xff
	.zero		1


	//   ....[141]....
        /*09c4*/ 	.word	0x00009360
        /*09c8*/ 	.word	0x00000000
        /*09cc*/ 	.word	0x00000000
        /*09d0*/ 	.short	0x010a
        /*09d2*/ 	.byte	0xff
	.zero		1


	//   ....[142]....
        /*09d4*/ 	.word	0x000093c0
        /*09d8*/ 	.word	0x00000000
        /*09dc*/ 	.word	0x00000000
        /*09e0*/ 	.short	0x010a
        /*09e2*/ 	.byte	0xff
	.zero		1


	//   ....[143]....
        /*09e4*/ 	.word	0x00009420
        /*09e8*/ 	.word	0x00000000
        /*09ec*/ 	.word	0x00000000
        /*09f0*/ 	.short	0x010a
        /*09f2*/ 	.byte	0xff
	.zero		1


	//   ....[144]....
        /*09f4*/ 	.word	0x00009480
        /*09f8*/ 	.word	0x00000000
        /*09fc*/ 	.word	0x00000000
        /*0a00*/ 	.short	0x010a
        /*0a02*/ 	.byte	0xff
	.zero		1


	//   ....[145]....
        /*0a04*/ 	.word	0x000094e0
        /*0a08*/ 	.word	0x00000000
        /*0a0c*/ 	.word	0x00000000
        /*0a10*/ 	.short	0x010a
        /*0a12*/ 	.byte	0xff
	.zero		1


	//   ....[146]....
        /*0a14*/ 	.word	0x00009540
        /*0a18*/ 	.word	0x00000000
        /*0a1c*/ 	.word	0x00000000
        /*0a20*/ 	.short	0x010a
        /*0a22*/ 	.byte	0xff
	.zero		1


	//   ....[147]....
        /*0a24*/ 	.word	0x000095a0
        /*0a28*/ 	.word	0x00000000
        /*0a2c*/ 	.word	0x00000000
        /*0a30*/ 	.short	0x010a
        /*0a32*/ 	.byte	0xff
	.zero		1


	//   ....[148]....
        /*0a34*/ 	.word	0x00009600
        /*0a38*/ 	.word	0x00000000
        /*0a3c*/ 	.word	0x00000000
        /*0a40*/ 	.short	0x010a
        /*0a42*/ 	.byte	0xff
	.zero		1


	//   ....[149]....
        /*0a44*/ 	.word	0x00009660
        /*0a48*/ 	.word	0x00000000
        /*0a4c*/ 	.word	0x00000000
        /*0a50*/ 	.short	0x010a
        /*0a52*/ 	.byte	0xff
	.zero		1


	//   ....[150]....
        /*0a54*/ 	.word	0x000096c0
        /*0a58*/ 	.word	0x00000000
        /*0a5c*/ 	.word	0x00000000
        /*0a60*/ 	.short	0x010a
        /*0a62*/ 	.byte	0xff
	.zero		1


	//   ....[151]....
        /*0a64*/ 	.word	0x00009720
        /*0a68*/ 	.word	0x00000000
        /*0a6c*/ 	.word	0x00000000
        /*0a70*/ 	.short	0x010a
        /*0a72*/ 	.byte	0xff
	.zero		1


	//   ....[152]....
        /*0a74*/ 	.word	0x00009780
        /*0a78*/ 	.word	0x00000004
        /*0a7c*/ 	.word	0x00000188
        /*0a80*/ 	.short	0x010a
        /*0a82*/ 	.byte	0xff
	.zero		1


	//   ....[153]....
        /*0a84*/ 	.word	0x000097e0
        /*0a88*/ 	.word	0x00000004
        /*0a8c*/ 	.word	0x00000180
        /*0a90*/ 	.short	0x010a
        /*0a92*/ 	.byte	0xff
	.zero		1


	//   ....[154]....
        /*0a94*/ 	.word	0x00009840
        /*0a98*/ 	.word	0x00000005
        /*0a9c*/ 	.word	0x00000008
        /*0aa0*/ 	.short	0x010a
        /*0aa2*/ 	.byte	0xff
	.zero		1


	//   ....[155]....
        /*0aa4*/ 	.word	0x00009920
        /*0aa8*/ 	.word	0x00000003
        /*0aac*/ 	.word	0x00000008
        /*0ab0*/ 	.short	0x010a
        /*0ab2*/ 	.byte	0xff
	.zero		1


	//   ....[156]....
        /*0ab4*/ 	.word	0x00009980
        /*0ab8*/ 	.word	0x00000004
        /*0abc*/ 	.word	0x00000180
        /*0ac0*/ 	.short	0x010a
        /*0ac2*/ 	.byte	0xff
	.zero		1


	//   ....[157]....
        /*0ac4*/ 	.word	0x000099e0
        /*0ac8*/ 	.word	0x00000004
        /*0acc*/ 	.word	0x000001a0
        /*0ad0*/ 	.short	0x010a
        /*0ad2*/ 	.byte	0xff
	.zero		1


	//   ....[158]....
        /*0ad4*/ 	.word	0x00009a40
        /*0ad8*/ 	.word	0x00000004
        /*0adc*/ 	.word	0x00000000
        /*0ae0*/ 	.short	0x010a
        /*0ae2*/ 	.byte	0xff
	.zero		1


	//   ....[159]....
        /*0ae4*/ 	.word	0x00009aa0
        /*0ae8*/ 	.word	0x00000000
        /*0aec*/ 	.word	0x00000000
        /*0af0*/ 	.short	0x010a
        /*0af2*/ 	.byte	0xff
	.zero		1


	//   ....[160]....
        /*0af4*/ 	.word	0x00009b00
        /*0af8*/ 	.word	0x00000000
        /*0afc*/ 	.word	0x000001b0
        /*0b00*/ 	.short	0x010a
        /*0b02*/ 	.byte	0xff
	.zero		1


	//   ....[161]....
        /*0b04*/ 	.word	0x00009b60
        /*0b08*/ 	.word	0x00000000
        /*0b0c*/ 	.word	0x00000180
        /*0b10*/ 	.short	0x010a
        /*0b12*/ 	.byte	0xff
	.zero		1


	//   ....[162]....
        /*0b14*/ 	.word	0x00009bc0
        /*0b18*/ 	.word	0x00000000
        /*0b1c*/ 	.word	0x00000178
        /*0b20*/ 	.short	0x010a
        /*0b22*/ 	.byte	0xff
	.zero		1


	//   ....[163]....
        /*0b24*/ 	.word	0x00009c20
        /*0b28*/ 	.word	0x00000000
        /*0b2c*/ 	.word	0x00000158
        /*0b30*/ 	.short	0x010a
        /*0b32*/ 	.byte	0xff
	.zero		1


	//   ....[164]....
        /*0b34*/ 	.word	0x00009c80
        /*0b38*/ 	.word	0x00000005
        /*0b3c*/ 	.word	0x00000158
        /*0b40*/ 	.short	0x010a
        /*0b42*/ 	.byte	0xff
	.zero		1


	//   ....[165]....
        /*0b44*/ 	.word	0x00009ce0
        /*0b48*/ 	.word	0x00000000
        /*0b4c*/ 	.word	0x00000000
        /*0b50*/ 	.short	0x010a
        /*0b52*/ 	.byte	0xff
	.zero		1


	//   ....[166]....
        /*0b54*/ 	.word	0x00009d40
        /*0b58*/ 	.word	0x00000000
        /*0b5c*/ 	.word	0x00000000
        /*0b60*/ 	.short	0x010a
        /*0b62*/ 	.byte	0xff
	.zero		1


	//   ....[167]....
        /*0b64*/ 	.word	0x00009da0
        /*0b68*/ 	.word	0x00000000
        /*0b6c*/ 	.word	0x00000180
        /*0b70*/ 	.short	0x010a
        /*0b72*/ 	.byte	0xff
	.zero		1


	//   ....[168]....
        /*0b74*/ 	.word	0x00009df0
        /*0b78*/ 	.word	0x00000000
        /*0b7c*/ 	.word	0x00000140
        /*0b80*/ 	.short	0x010a
        /*0b82*/ 	.byte	0xff
	.zero		1


	//   ....[169]....
        /*0b84*/ 	.word	0x00009e40
        /*0b88*/ 	.word	0x0000006c
        /*0b8c*/ 	.word	0x00000190
        /*0b90*/ 	.short	0x010a
        /*0b92*/ 	.byte	0xff
	.zero		1


	//   ....[170]....
        /*0b94*/ 	.word	0x00009e90
        /*0b98*/ 	.word	0x00000003
        /*0b9c*/ 	.word	0x00000140
        /*0ba0*/ 	.short	0x010a
        /*0ba2*/ 	.byte	0xff
	.zero		1


	//----- nvinfo : EIATTR_NUM_MBARRIERS
	.align		4
.L_47:
        /*0ba4*/ 	.byte	0x03, 0x38
        /*0ba6*/ 	.short	0x0037


	//----- nvinfo : EIATTR_EXIT_INSTR_OFFSETS
	.align		4
        /*0ba8*/ 	.byte	0x04, 0x1c
        /*0baa*/ 	.short	(.L_49 - .L_48)


	//   ....[0]....
.L_48:
        /*0bac*/ 	.word	0x00003930


	//   ....[1]....
        /*0bb0*/ 	.word	0x00003be0


	//   ....[2]....
        /*0bb4*/ 	.word	0x00003c40


	//   ....[3]....
        /*0bb8*/ 	.word	0x00004df0


	//   ....[4]....
        /*0bbc*/ 	.word	0x00005f10


	//   ....[5]....
        /*0bc0*/ 	.word	0x00005f50


	//   ....[6]....
        /*0bc4*/ 	.word	0x00008df0


	//   ....[7]....
        /*0bc8*/ 	.word	0x00008e70


	//   ....[8]....
        /*0bcc*/ 	.word	0x00008ea0


	//   ....[9]....
        /*0bd0*/ 	.word	0x00008f20


	//----- nvinfo : EIATTR_MAX_THREADS
	.align		4
.L_49:
        /*0bd4*/ 	.byte	0x04, 0x05
        /*0bd6*/ 	.short	(.L_51 - .L_50)
.L_50:
        /*0bd8*/ 	.word	0x00000100
        /*0bdc*/ 	.word	0x00000001
        /*0be0*/ 	.word	0x00000001


	//----- nvinfo : EIATTR_CRS_STACK_SIZE
	.align		4
.L_51:
        /*0be4*/ 	.byte	0x04, 0x1e
        /*0be6*/ 	.short	(.L_53 - .L_52)
.L_52:
        /*0be8*/ 	.word	0x00000000


	//----- nvinfo : EIATTR_CBANK_PARAM_SIZE
	.align		4
.L_53:
        /*0bec*/ 	.byte	0x03, 0x19
        /*0bee*/ 	.short	0x0800


	//----- nvinfo : EIATTR_PARAM_CBANK
	.align		4
        /*0bf0*/ 	.byte	0x04, 0x0a
        /*0bf2*/ 	.short	(.L_55 - .L_54)
	.align		4
.L_54:
        /*0bf4*/ 	.word	index@(.nv.constant0._ZN7cutlass13device_kernelINS_4conv6kernel13ConvUniversalINS1_16ConvProblemShapeILNS1_8OperatorE0ELi2EEENS1_10collective14CollectiveConvINS1_47MainloopSm100TmaUmmaWarpSpecializedImplicitGemmILS5_0ELi20ELi2ELi1ELi2EN4cute5tupleIJNSA_1CILi2EEENSC_ILi1EEESE_EEEEENSB_IJNSC_ILi256EEENSC_ILi64EEENSB_IJNSC_ILi32EEEEEEEEENS_10bfloat16_tESM_NSA_8TiledMMAINSA_8MMA_AtomIJNSA_26SM100_MMA_F16BF16_2x1SM_SSISM_SM_fLi256ELi64ELNSA_4UMMA5MajorE0ELSR_0ELNSQ_7ScaleInE0ELSS_0EEEEEENSA_6LayoutINSB_IJSE_SE_SE_EEENSB_IJNSC_ILi0EEESX_SX_EEEEENSB_IJNSA_10UnderscoreES10_S10_EEEEENS7_6detail27Sm100ImplicitGemmTileTraitsINSA_25SM100_TMA_2SM_LOAD_IM2COLENSA_14ComposedLayoutINSA_7SwizzleILi2ELi4ELi3EEENSA_18smem_ptr_flag_bitsILi16EEENSV_INSB_IJNSC_ILi8EEESJ_EEENSB_IJSJ_SE_EEEEEEEvEENS14_INSA_18SM100_TMA_2SM_LOADES1F_vEEEENS_8epilogue10collective18CollectiveEpilogueINS1K_23Sm100TmaWarpSpecializedILi3ELi2ELi32ELb1ELb0EEEJNSB_IJNSC_ILi128EEESI_SK_EEENSB_IJNSV_IS1P_SE_EENSV_ISJ_SE_EEEEESM_NSB_IJNSB_IJlllEEESE_SX_EEESM_S1V_NS1K_6fusion15FusionCallbacksIS1O_NS1W_17LinearCombinationISM_fSM_fLNS_15FloatRoundStyleE2EEES1Q_S1T_JEEENSA_5SM1004TMEM4LOAD26SM100_TMEM_LOAD_32dp32b32xENSA_20SM90_TMA_LOAD_IM2COLES1F_NSA_39AutoVectorizingCopyWithAssumedAlignmentILi128EEENSA_21SM90_TMA_STORE_IM2COLES1F_S28_S28_EEEvvEEEEvNT_6ParamsE)
        /*0bf8*/ 	.short	0x0380
        /*0bfa*/ 	.short	0x0800


	//----- nvinfo : EIATTR_SW_WAR
	.align		4
.L_55:
        /*0bfc*/ 	.byte	0x04, 0x36
        /*0bfe*/ 	.short	(.L_57 - .L_56)
.L_56:
        /*0c00*/ 	.word	0x00000008
.L_57:


//--------------------- .nv.callgraph             --------------------------
	.section	.nv.callgraph,"",@"SHT_CUDA_CALLGRAPH"
	.align	4
	.sectionentsize	8
	.align		4
        /*0000*/ 	.word	0x00000000
	.align		4
        /*0004*/ 	.word	0xffffffff
	.align		4
        /*0008*/ 	.word	index@(_ZN7cutlass13device_kernelINS_4conv6kernel13ConvUniversalINS1_16ConvProblemShapeILNS1_8OperatorE0ELi2EEENS1_10collective14CollectiveConvINS1_47MainloopSm100TmaUmmaWarpSpecializedImplicitGemmILS5_0ELi20ELi2ELi1ELi2EN4cute5tupleIJNSA_1CILi2EEENSC_ILi1EEESE_EEEEENSB_IJNSC_ILi256EEENSC_ILi64EEENSB_IJNSC_ILi32EEEEEEEEENS_10bfloat16_tESM_NSA_8TiledMMAINSA_8MMA_AtomIJNSA_26SM100_MMA_F16BF16_2x1SM_SSISM_SM_fLi256ELi64ELNSA_4UMMA5MajorE0ELSR_0ELNSQ_7ScaleInE0ELSS_0EEEEEENSA_6LayoutINSB_IJSE_SE_SE_EEENSB_IJNSC_ILi0EEESX_SX_EEEEENSB_IJNSA_10UnderscoreES10_S10_EEEEENS7_6detail27Sm100ImplicitGemmTileTraitsINSA_25SM100_TMA_2SM_LOAD_IM2COLENSA_14ComposedLayoutINSA_7SwizzleILi2ELi4ELi3EEENSA_18smem_ptr_flag_bitsILi16EEENSV_INSB_IJNSC_ILi8EEESJ_EEENSB_IJSJ_SE_EEEEEEEvEENS14_INSA_18SM100_TMA_2SM_LOADES1F_vEEEENS_8epilogue10collective18CollectiveEpilogueINS1K_23Sm100TmaWarpSpecializedILi3ELi2ELi32ELb1ELb0EEEJNSB_IJNSC_ILi128EEESI_SK_EEENSB_IJNSV_IS1P_SE_EENSV_ISJ_SE_EEEEESM_NSB_IJNSB_IJlllEEESE_SX_EEESM_S1V_NS1K_6fusion15FusionCallbacksIS1O_NS1W_17LinearCombinationISM_fSM_fLNS_15FloatRoundStyleE2EEES1Q_S1T_JEEENSA_5SM1004TMEM4LOAD26SM100_TMEM_LOAD_32dp32b32xENSA_20SM90_TMA_LOAD_IM2COLES1F_NSA_39AutoVectorizingCopyWithAssumedAlignmentILi128EEENSA_21SM90_TMA_STORE_IM2COLES1F_S28_S28_EEEvvEEEEvNT_6ParamsE)
	.align		4
        /*000c*/ 	.word	index@(__assertfail)
	.align		4
        /*0010*/ 	.word	0x00000000
	.align		4
        /*0014*/ 	.word	0xfffffffe
	.align		4
        /*0018*/ 	.word	0x00000000
	.align		4
        /*001c*/ 	.word	0xfffffffd
	.align		4
        /*0020*/ 	.word	0x00000000
	.align		4
        /*0024*/ 	.word	0xfffffffc


//--------------------- .nv.constant4             --------------------------
	.section	.nv.constant4,"a",@progbits
	.align	8
	.align		8
.nv.constant4:
        /*0000*/ 	.dword	__assertfail
	.align		8
        /*0008*/ 	.dword	__unnamed_1
	.align		8
        /*0010*/ 	.dword	__unnamed_2
	.align		8
        /*0018*/ 	.dword	_ZN39_INTERNAL_47258c78_4_k_cu_42627f23_32364cuda3std3__45__cpo5beginE
	.align		8
        /*0020*/ 	.dword	_ZN39_INTERNAL_47258c78_4_k_cu_42627f23_32364cuda3std3__45__cpo3endE
	.align		8
        /*0028*/ 	.dword	_ZN39_INTERNAL_47258c78_4_k_cu_42627f23_32364cuda3std3__45__cpo6cbeginE
	.align		8
        /*0030*/ 	.dword	_ZN39_INTERNAL_47258c78_4_k_cu_42627f23_32364cuda3std3__45__cpo4cendE
	.align		8
        /*0038*/ 	.dword	_ZN39_INTERNAL_47258c78_4_k_cu_42627f23_32364cuda3std3__441_GLOBAL__N__47258c78_4_k_cu_42627f23_32366ignoreE
	.align		8
        /*0040*/ 	.dword	_ZN39_INTERNAL_47258c78_4_k_cu_42627f23_32364cuda3std3__419piecewise_constructE
	.align		8
        /*0048*/ 	.dword	_ZN39_INTERNAL_47258c78_4_k_cu_42627f23_32364cuda3std3__48in_placeE
	.align		8
        /*0050*/ 	.dword	_ZN39_INTERNAL_47258c78_4_k_cu_42627f23_32364cuda3std6ranges3__45__cpo4swapE
	.align		8
        /*0058*/ 	.dword	_ZN39_INTERNAL_47258c78_4_k_cu_42627f23_32364cuda3std6ranges3__45__cpo9iter_moveE
	.align		8
        /*0060*/ 	.dword	_ZN39_INTERNAL_47258c78_4_k_cu_42627f23_32364cute7productE
	.align		8
        /*0068*/ 	.dword	_ZN39_INTERNAL_47258c78_4_k_cu_42627f23_32364cute1_E
	.align		8
        /*0070*/ 	.dword	$str$27
	.align		8
        /*0078*/ 	.dword	$str$28
	.align		8
        /*0080*/ 	.dword	$str$29
	.align		8
        /*0088*/ 	.dword	$str$30


//--------------------- .text._ZN7cutlass13device_kernelINS_4conv6kernel13ConvUniversalINS1_16ConvProblemShapeILNS1_8OperatorE0ELi2EEENS1_10collective14CollectiveConvINS1_47MainloopSm100TmaUmmaWarpSpecializedImplicitGemmILS5_0ELi20ELi2ELi1ELi2EN4cute5tupleIJNSA_1CILi2EEENSC_ILi1EEESE_EEEEENSB_IJNSC_ILi256EEENSC_ILi64EEENSB_IJNSC_ILi32EEEEEEEEENS_10bfloat16_tESM_NSA_8TiledMMAINSA_8MMA_AtomIJNSA_26SM100_MMA_F16BF16_2x1SM_SSISM_SM_fLi256ELi64ELNSA_4UMMA5MajorE0ELSR_0ELNSQ_7ScaleInE0ELSS_0EEEEEENSA_6LayoutINSB_IJSE_SE_SE_EEENSB_IJNSC_ILi0EEESX_SX_EEEEENSB_IJNSA_10UnderscoreES10_S10_EEEEENS7_6detail27Sm100ImplicitGemmTileTraitsINSA_25SM100_TMA_2SM_LOAD_IM2COLENSA_14ComposedLayoutINSA_7SwizzleILi2ELi4ELi3EEENSA_18smem_ptr_flag_bitsILi16EEENSV_INSB_IJNSC_ILi8EEESJ_EEENSB_IJSJ_SE_EEEEEEEvEENS14_INSA_18SM100_TMA_2SM_LOADES1F_vEEEENS_8epilogue10collective18CollectiveEpilogueINS1K_23Sm100TmaWarpSpecializedILi3ELi2ELi32ELb1ELb0EEEJNSB_IJNSC_ILi128EEESI_SK_EEENSB_IJNSV_IS1P_SE_EENSV_ISJ_SE_EEEEESM_NSB_IJNSB_IJlllEEESE_SX_EEESM_S1V_NS1K_6fusion15FusionCallbacksIS1O_NS1W_17LinearCombinationISM_fSM_fLNS_15FloatRoundStyleE2EEES1Q_S1T_JEEENSA_5SM1004TMEM4LOAD26SM100_TMEM_LOAD_32dp32b32xENSA_20SM90_TMA_LOAD_IM2COLES1F_NSA_39AutoVectorizingCopyWithAssumedAlignmentILi128EEENSA_21SM90_TMA_STORE_IM2COLES1F_S28_S28_EEEvvEEEEvNT_6ParamsE --------------------------
	.section	.text._ZN7cutlass13device_kernelINS_4conv6kernel13ConvUniversalINS1_16ConvProblemShapeILNS1_8OperatorE0ELi2EEENS1_10collective14CollectiveConvINS1_47MainloopSm100TmaUmmaWarpSpecializedImplicitGemmILS5_0ELi20ELi2ELi1ELi2EN4cute5tupleIJNSA_1CILi2EEENSC_ILi1EEESE_EEEEENSB_IJNSC_ILi256EEENSC_ILi64EEENSB_IJNSC_ILi32EEEEEEEEENS_10bfloat16_tESM_NSA_8TiledMMAINSA_8MMA_AtomIJNSA_26SM100_MMA_F16BF16_2x1SM_SSISM_SM_fLi256ELi64ELNSA_4UMMA5MajorE0ELSR_0ELNSQ_7ScaleInE0ELSS_0EEEEEENSA_6LayoutINSB_IJSE_SE_SE_EEENSB_IJNSC_ILi0EEESX_SX_EEEEENSB_IJNSA_10UnderscoreES10_S10_EEEEENS7_6detail27Sm100ImplicitGemmTileTraitsINSA_25SM100_TMA_2SM_LOAD_IM2COLENSA_14ComposedLayoutINSA_7SwizzleILi2ELi4ELi3EEENSA_18smem_ptr_flag_bitsILi16EEENSV_INSB_IJNSC_ILi8EEESJ_EEENSB_IJSJ_SE_EEEEEEEvEENS14_INSA_18SM100_TMA_2SM_LOADES1F_vEEEENS_8epilogue10collective18CollectiveEpilogueINS1K_23Sm100TmaWarpSpecializedILi3ELi2ELi32ELb1ELb0EEEJNSB_IJNSC_ILi128EEESI_SK_EEENSB_IJNSV_IS1P_SE_EENSV_ISJ_SE_EEEEESM_NSB_IJNSB_IJlllEEESE_SX_EEESM_S1V_NS1K_6fusion15FusionCallbacksIS1O_NS1W_17LinearCombinationISM_fSM_fLNS_15FloatRoundStyleE2EEES1Q_S1T_JEEENSA_5SM1004TMEM4LOAD26SM100_TMEM_LOAD_32dp32b32xENSA_20SM90_TMA_LOAD_IM2COLES1F_NSA_39AutoVectorizingCopyWithAssumedAlignmentILi128EEENSA_21SM90_TMA_STORE_IM2COLES1F_S28_S28_EEEvvEEEEvNT_6ParamsE,"ax",@progbits
	.align	128
.text._ZN7cutlass13device_kernelINS_4conv6kernel13ConvUniversalINS1_16ConvProblemShapeILNS1_8OperatorE0ELi2EEENS1_10collective14CollectiveConvINS1_47MainloopSm100TmaUmmaWarpSpecializedImplicitGemmILS5_0ELi20ELi2ELi1ELi2EN4cute5tupleIJNSA_1CILi2EEENSC_ILi1EEESE_EEEEENSB_IJNSC_ILi256EEENSC_ILi64EEENSB_IJNSC_ILi32EEEEEEEEENS_10bfloat16_tESM_NSA_8TiledMMAINSA_8MMA_AtomIJNSA_26SM100_MMA_F16BF16_2x1SM_SSISM_SM_fLi256ELi64ELNSA_4UMMA5MajorE0ELSR_0ELNSQ_7ScaleInE0ELSS_0EEEEEENSA_6LayoutINSB_IJSE_SE_SE_EEENSB_IJNSC_ILi0EEESX_SX_EEEEENSB_IJNSA_10UnderscoreES10_S10_EEEEENS7_6detail27Sm100ImplicitGemmTileTraitsINSA_25SM100_TMA_2SM_LOAD_IM2COLENSA_14ComposedLayoutINSA_7SwizzleILi2ELi4ELi3EEENSA_18smem_ptr_flag_bitsILi16EEENSV_INSB_IJNSC_ILi8EEESJ_EEENSB_IJSJ_SE_EEEEEEEvEENS14_INSA_18SM100_TMA_2SM_LOADES1F_vEEEENS_8epilogue10collective18CollectiveEpilogueINS1K_23Sm100TmaWarpSpecializedILi3ELi2ELi32ELb1ELb0EEEJNSB_IJNSC_ILi128EEESI_SK_EEENSB_IJNSV_IS1P_SE_EENSV_ISJ_SE_EEEEESM_NSB_IJNSB_IJlllEEESE_SX_EEESM_S1V_NS1K_6fusion15FusionCallbacksIS1O_NS1W_17LinearCombinationISM_fSM_fLNS_15FloatRoundStyleE2EEES1Q_S1T_JEEENSA_5SM1004TMEM4LOAD26SM100_TMEM_LOAD_32dp32b32xENSA_20SM90_TMA_LOAD_IM2COLES1F_NSA_39AutoVectorizingCopyWithAssumedAlignmentILi128EEENSA_21SM90_TMA_STORE_IM2COLES1F_S28_S28_EEEvvEEEEvNT_6ParamsE:
        .type           _ZN7cutlass13device_kernelINS_4conv6kernel13ConvUniversalINS1_16ConvProblemShapeILNS1_8OperatorE0ELi2EEENS1_10collective14CollectiveConvINS1_47MainloopSm100TmaUmmaWarpSpecializedImplicitGemmILS5_0ELi20ELi2ELi1ELi2EN4cute5tupleIJNSA_1CILi2EEENSC_ILi1EEESE_EEEEENSB_IJNSC_ILi256EEENSC_ILi64EEENSB_IJNSC_ILi32EEEEEEEEENS_10bfloat16_tESM_NSA_8TiledMMAINSA_8MMA_AtomIJNSA_26SM100_MMA_F16BF16_2x1SM_SSISM_SM_fLi256ELi64ELNSA_4UMMA5MajorE0ELSR_0ELNSQ_7ScaleInE0ELSS_0EEEEEENSA_6LayoutINSB_IJSE_SE_SE_EEENSB_IJNSC_ILi0EEESX_SX_EEEEENSB_IJNSA_10UnderscoreES10_S10_EEEEENS7_6detail27Sm100ImplicitGemmTileTraitsINSA_25SM100_TMA_2SM_LOAD_IM2COLENSA_14ComposedLayoutINSA_7SwizzleILi2ELi4ELi3EEENSA_18smem_ptr_flag_bitsILi16EEENSV_INSB_IJNSC_ILi8EEESJ_EEENSB_IJSJ_SE_EEEEEEEvEENS14_INSA_18SM100_TMA_2SM_LOADES1F_vEEEENS_8epilogue10collective18CollectiveEpilogueINS1K_23Sm100TmaWarpSpecializedILi3ELi2ELi32ELb1ELb0EEEJNSB_IJNSC_ILi128EEESI_SK_EEENSB_IJNSV_IS1P_SE_EENSV_ISJ_SE_EEEEESM_NSB_IJNSB_IJlllEEESE_SX_EEESM_S1V_NS1K_6fusion15FusionCallbacksIS1O_NS1W_17LinearCombinationISM_fSM_fLNS_15FloatRoundStyleE2EEES1Q_S1T_JEEENSA_5SM1004TMEM4LOAD26SM100_TMEM_LOAD_32dp32b32xENSA_20SM90_TMA_LOAD_IM2COLES1F_NSA_39AutoVectorizingCopyWithAssumedAlignmentILi128EEENSA_21SM90_TMA_STORE_IM2COLES1F_S28_S28_EEEvvEEEEvNT_6ParamsE,@function
        .size           _ZN7cutlass13device_kernelINS_4conv6kernel13ConvUniversalINS1_16ConvProblemShapeILNS1_8OperatorE0ELi2EEENS1_10collective14CollectiveConvINS1_47MainloopSm100TmaUmmaWarpSpecializedImplicitGemmILS5_0ELi20ELi2ELi1ELi2EN4cute5tupleIJNSA_1CILi2EEENSC_ILi1EEESE_EEEEENSB_IJNSC_ILi256EEENSC_ILi64EEENSB_IJNSC_ILi32EEEEEEEEENS_10bfloat16_tESM_NSA_8TiledMMAINSA_8MMA_AtomIJNSA_26SM100_MMA_F16BF16_2x1SM_SSISM_SM_fLi256ELi64ELNSA_4UMMA5MajorE0ELSR_0ELNSQ_7ScaleInE0ELSS_0EEEEEENSA_6LayoutINSB_IJSE_SE_SE_EEENSB_IJNSC_ILi0EEESX_SX_EEEEENSB_IJNSA_10UnderscoreES10_S10_EEEEENS7_6detail27Sm100ImplicitGemmTileTraitsINSA_25SM100_TMA_2SM_LOAD_IM2COLENSA_14ComposedLayoutINSA_7SwizzleILi2ELi4ELi3EEENSA_18smem_ptr_flag_bitsILi16EEENSV_INSB_IJNSC_ILi8EEESJ_EEENSB_IJSJ_SE_EEEEEEEvEENS14_INSA_18SM100_TMA_2SM_LOADES1F_vEEEENS_8epilogue10collective18CollectiveEpilogueINS1K_23Sm100TmaWarpSpecializedILi3ELi2ELi32ELb1ELb0EEEJNSB_IJNSC_ILi128EEESI_SK_EEENSB_IJNSV_IS1P_SE_EENSV_ISJ_SE_EEEEESM_NSB_IJNSB_IJlllEEESE_SX_EEESM_S1V_NS1K_6fusion15FusionCallbacksIS1O_NS1W_17LinearCombinationISM_fSM_fLNS_15FloatRoundStyleE2EEES1Q_S1T_JEEENSA_5SM1004TMEM4LOAD26SM100_TMEM_LOAD_32dp32b32xENSA_20SM90_TMA_LOAD_IM2COLES1F_NSA_39AutoVectorizingCopyWithAssumedAlignmentILi128EEENSA_21SM90_TMA_STORE_IM2COLES1F_S28_S28_EEEvvEEEEvNT_6ParamsE,(.L_x_214 - _ZN7cutlass13device_kernelINS_4conv6kernel13ConvUniversalINS1_16ConvProblemShapeILNS1_8OperatorE0ELi2EEENS1_10collective14CollectiveConvINS1_47MainloopSm100TmaUmmaWarpSpecializedImplicitGemmILS5_0ELi20ELi2ELi1ELi2EN4cute5tupleIJNSA_1CILi2EEENSC_ILi1EEESE_EEEEENSB_IJNSC_ILi256EEENSC_ILi64EEENSB_IJNSC_ILi32EEEEEEEEENS_10bfloat16_tESM_NSA_8TiledMMAINSA_8MMA_AtomIJNSA_26SM100_MMA_F16BF16_2x1SM_SSISM_SM_fLi256ELi64ELNSA_4UMMA5MajorE0ELSR_0ELNSQ_7ScaleInE0ELSS_0EEEEEENSA_6LayoutINSB_IJSE_SE_SE_EEENSB_IJNSC_ILi0EEESX_SX_EEEEENSB_IJNSA_10UnderscoreES10_S10_EEEEENS7_6detail27Sm100ImplicitGemmTileTraitsINSA_25SM100_TMA_2SM_LOAD_IM2COLENSA_14ComposedLayoutINSA_7SwizzleILi2ELi4ELi3EEENSA_18smem_ptr_flag_bitsILi16EEENSV_INSB_IJNSC_ILi8EEESJ_EEENSB_IJSJ_SE_EEEEEEEvEENS14_INSA_18SM100_TMA_2SM_LOADES1F_vEEEENS_8epilogue10collective18CollectiveEpilogueINS1K_23Sm100TmaWarpSpecializedILi3ELi2ELi32ELb1ELb0EEEJNSB_IJNSC_ILi128EEESI_SK_EEENSB_IJNSV_IS1P_SE_EENSV_ISJ_SE_EEEEESM_NSB_IJNSB_IJlllEEESE_SX_EEESM_S1V_NS1K_6fusion15FusionCallbacksIS1O_NS1W_17LinearCombinationISM_fSM_fLNS_15FloatRoundStyleE2EEES1Q_S1T_JEEENSA_5SM1004TMEM4LOAD26SM100_TMEM_LOAD_32dp32b32xENSA_20SM90_TMA_LOAD_IM2COLES1F_NSA_39AutoVectorizingCopyWithAssumedAlignmentILi128EEENSA_21SM90_TMA_STORE_IM2COLES1F_S28_S28_EEEvvEEEEvNT_6ParamsE)
        .other          _ZN7cutlass13device_kernelINS_4conv6kernel13ConvUniversalINS1_16ConvProblemShapeILNS1_8OperatorE0ELi2EEENS1_10collective14CollectiveConvINS1_47MainloopSm100TmaUmmaWarpSpecializedImplicitGemmILS5_0ELi20ELi2ELi1ELi2EN4cute5tupleIJNSA_1CILi2EEENSC_ILi1EEESE_EEEEENSB_IJNSC_ILi256EEENSC_ILi64EEENSB_IJNSC_ILi32EEEEEEEEENS_10bfloat16_tESM_NSA_8TiledMMAINSA_8MMA_AtomIJNSA_26SM100_MMA_F16BF16_2x1SM_SSISM_SM_fLi256ELi64ELNSA_4UMMA5MajorE0ELSR_0ELNSQ_7ScaleInE0ELSS_0EEEEEENSA_6LayoutINSB_IJSE_SE_SE_EEENSB_IJNSC_ILi0EEESX_SX_EEEEENSB_IJNSA_10UnderscoreES10_S10_EEEEENS7_6detail27Sm100ImplicitGemmTileTraitsINSA_25SM100_TMA_2SM_LOAD_IM2COLENSA_14ComposedLayoutINSA_7SwizzleILi2ELi4ELi3EEENSA_18smem_ptr_flag_bitsILi16EEENSV_INSB_IJNSC_ILi8EEESJ_EEENSB_IJSJ_SE_EEEEEEEvEENS14_INSA_18SM100_TMA_2SM_LOADES1F_vEEEENS_8epilogue10collective18CollectiveEpilogueINS1K_23Sm100TmaWarpSpecializedILi3ELi2ELi32ELb1ELb0EEEJNSB_IJNSC_ILi128EEESI_SK_EEENSB_IJNSV_IS1P_SE_EENSV_ISJ_SE_EEEEESM_NSB_IJNSB_IJlllEEESE_SX_EEESM_S1V_NS1K_6fusion15FusionCallbacksIS1O_NS1W_17LinearCombinationISM_fSM_fLNS_15FloatRoundStyleE2EEES1Q_S1T_JEEENSA_5SM1004TMEM4LOAD26SM100_TMEM_LOAD_32dp32b32xENSA_20SM90_TMA_LOAD_IM2COLES1F_NSA_39AutoVectorizingCopyWithAssumedAlignmentILi128EEENSA_21SM90_TMA_STORE_IM2COLES1F_S28_S28_EEEvvEEEEvNT_6ParamsE,@"STO_CUDA_ENTRY STV_DEFAULT"
_ZN7cutlass13device_kernelINS_4conv6kernel13ConvUniversalINS1_16ConvProblemShapeILNS1_8OperatorE0ELi2EEENS1_10collective14CollectiveConvINS1_47MainloopSm100TmaUmmaWarpSpecializedImplicitGemmILS5_0ELi20ELi2ELi1ELi2EN4cute5tupleIJNSA_1CILi2EEENSC_ILi1EEESE_EEEEENSB_IJNSC_ILi256EEENSC_ILi64EEENSB_IJNSC_ILi32EEEEEEEEENS_10bfloat16_tESM_NSA_8TiledMMAINSA_8MMA_AtomIJNSA_26SM100_MMA_F16BF16_2x1SM_SSISM_SM_fLi256ELi64ELNSA_4UMMA5MajorE0ELSR_0ELNSQ_7ScaleInE0ELSS_0EEEEEENSA_6LayoutINSB_IJSE_SE_SE_EEENSB_IJNSC_ILi0EEESX_SX_EEEEENSB_IJNSA_10UnderscoreES10_S10_EEEEENS7_6detail27Sm100ImplicitGemmTileTraitsINSA_25SM100_TMA_2SM_LOAD_IM2COLENSA_14ComposedLayoutINSA_7SwizzleILi2ELi4ELi3EEENSA_18smem_ptr_flag_bitsILi16EEENSV_INSB_IJNSC_ILi8EEESJ_EEENSB_IJSJ_SE_EEEEEEEvEENS14_INSA_18SM100_TMA_2SM_LOADES1F_vEEEENS_8epilogue10collective18CollectiveEpilogueINS1K_23Sm100TmaWarpSpecializedILi3ELi2ELi32ELb1ELb0EEEJNSB_IJNSC_ILi128EEESI_SK_EEENSB_IJNSV_IS1P_SE_EENSV_ISJ_SE_EEEEESM_NSB_IJNSB_IJlllEEESE_SX_EEESM_S1V_NS1K_6fusion15FusionCallbacksIS1O_NS1W_17LinearCombinationISM_fSM_fLNS_15FloatRoundStyleE2EEES1Q_S1T_JEEENSA_5SM1004TMEM4LOAD26SM100_TMEM_LOAD_32dp32b32xENSA_20SM90_TMA_LOAD_IM2COLES1F_NSA_39AutoVectorizingCopyWithAssumedAlignmentILi128EEENSA_21SM90_TMA_STORE_IM2COLES1F_S28_S28_EEEvvEEEEvNT_6ParamsE:
[----:B------:R-:W1:Y:S01]  /*0000*/  LDC R1, c[0x0][0x37c] ;  /* 0x0000df00ff017b82 */ /* 0x000e620000000800 */
[----:B------:R-:W2:Y:S01]  /*0010*/  S2R R96, SR_TID.X ;  /* 0x0000000000607919 */ /* 0x000ea20000002100 */
[----:B------:R-:W3:Y:S06]  /*0020*/  LDCU.64 UR8, c[0x0][0x890] ;  /* 0x00011200ff0877ac */ /* 0x000eec0008000a00 */
[----:B------:R-:W4:Y:S01]  /*0030*/  S2UR UR4, SR_CgaCtaId ;  /* 0x00000000000479c3 */ /* 0x000f220000008800 */
[----:B-1----:R-:W-:Y:S01]  /*0040*/  VIADD R1, R1, 0xfffffff8 ;  /* 0xfffffff801017836 */ /* 0x002fe20000000000 */
[----:B------:R-:W-:-:S02]  /*0050*/  PRMT R87, RZ, 0x7610, R87 ;  /* 0x00007610ff577816 */ /* 0x000fc40000000057 */
[----:B------:R-:W-:Y:S02]  /*0060*/  ELECT P1, URZ, PT ;  /* 0x0000000000ff782f */ /* 0x000fe40003820000 */
[----:B------:R-:W-:Y:S01]  /*0070*/  R2UR UR48, R1 ;  /* 0x00000000013072ca */ /* 0x000fe200000e0000 */
[----:B---3--:R-:W-:-:S04]  /*0080*/  UISETP.NE.U32.AND UP0, UPT, UR8, URZ, UPT ;  /* 0x000000ff0800728c */ /* 0x008fc8000bf05070 */
[----:B------:R-:W-:Y:S02]  /*0090*/  UISETP.NE.AND.EX UP0, UPT, UR9, URZ, UPT, UP0 ;  /* 0x000000ff0900728c */ /* 0x000fe4000bf05300 */
[----:B----4-:R-:W-:Y:S02]  /*00a0*/  ULOP3.LUT UR31, UR4, 0x1, URZ, 0xc0, !UPT ;  /* 0x00000001041f7892 */ /* 0x010fe4000f8ec0ff */
[----:B------:R-:W-:Y:S01]  /*00b0*/  ULOP3.LUT UR30, UR4, 0x1, URZ, 0x3c, !UPT ;  /* 0x00000001041e7892 */ /* 0x000fe2000f8e3cff */
[----:B--2---:R-:W-:-:S05]  /*00c0*/  SHF.R.U32.HI R88, RZ, 0x5, R96 ;  /* 0x00000005ff587819 */ /* 0x004fca0000011660 */
[----:B------:R-:W1:Y:S02]  /*00d0*/  SHFL.IDX PT, R0, R88, RZ, 0x1f ;  /* 0x00001fff58007589 */ /* 0x000e6400000e0000 */
[----:B-1----:R-:W-:Y:S01]  /*00e0*/  R2UR UR18, R0 ;  /* 0x00000000001272ca */ /* 0x002fe200000e0000 */
[----:B------:R-:W-:-:S14]  /*00f0*/  BRA.U UP0, `(.L_x_0) ;  /* 0x0000000100307547 */ /* 0x000fdc000b800000 */
[----:B------:R-:W1:Y:S02]  /*0100*/  LDCU.64 UR4, c[0x0][0x888] ;  /* 0x00011100ff0477ac */ /* 0x000e640008000a00 */
[----:B-1----:R-:W-:-:S04]  /*0110*/  UISETP.NE.U32.AND UP0, UPT, UR4, URZ, UPT ;  /* 0x000000ff0400728c */ /* 0x002fc8000bf05070 */
[----:B------:R-:W-:-:S09]  /*0120*/  UISETP.NE.AND.EX UP0, UPT, UR5, URZ, UPT, UP0 ;  /* 0x000000ff0500728c */ /* 0x000fd2000bf05300 */
[----:B------:R-:W-:Y:S05]  /*0130*/  BRA.U !UP0, `(.L_x_1) ;  /* 0x0000000108147547 */ /* 0x000fea000b800000 */
[----:B------:R-:W1:Y:S01]  /*0140*/  LDC.64 R2, c[0x0][0x888] ;  /* 0x00022200ff027b82 */ /* 0x000e620000000a00 */
[----:B------:R-:W1:Y:S02]  /*0150*/  LDCU.64 UR4, c[0x0][0x358] ;  /* 0x00006b00ff0477ac */ /* 0x000e640008000a00 */
[----:B-1----:R1:W5:Y:S01]  /*0160*/  LDG.E R41, desc[UR4][R2.64] ;  /* 0x0000000402297981 */ /* 0x002362000c1e1900 */
[----:B------:R-:W-:Y:S01]  /*0170*/  HFMA2 R87, -RZ, RZ, 0, 5.9604644775390625e-08 ;  /* 0x00000001ff577431 */ /* 0x000fe200000001ff */
[----:B------:R-:W-:Y:S05]  /*0180*/  BRA `(.L_x_0) ;  /* 0x00000000000c7947 */ /* 0x000fea0003800000 */
.L_x_1:
[----:B------:R-:W1:Y:S01]  /*0190*/  LDCU UR4, c[0x0][0x880] ;  /* 0x00011000ff0477ac */ /* 0x000e620008000800 */
[----:B------:R-:W-:Y:S01]  /*01a0*/  HFMA2 R87, -RZ, RZ, 0, 5.9604644775390625e-08 ;  /* 0x00000001ff577431 */ /* 0x000fe200000001ff */
[----:B-1----:R-:W-:-:S07]  /*01b0*/  MOV R41, UR4 ;  /* 0x0000000400297c02 */ /* 0x002fce0008000f00 */
.L_x_0:
[----:B------:R-:W2:Y:S02]  /*01c0*/  LDCU.64 UR4, c[0x0][0x8b0] ;  /* 0x00011600ff0477ac */ /* 0x000ea40008000a00 */
[----:B--2---:R-:W-:-:S04]  /*01d0*/  UISETP.NE.U32.AND UP0, UPT, UR4, URZ, UPT ;  /* 0x000000ff0400728c */ /* 0x004fc8000bf05070 */
[----:B------:R-:W-:-:S09]  /*01e0*/  UISETP.NE.AND.EX UP0, UPT, UR5, URZ, UPT, UP0 ;  /* 0x000000ff0500728c */ /* 0x000fd2000bf05300 */
[----:B------:R-:W-:Y:S05]  /*01f0*/  BRA.U UP0, `(.L_x_2) ;  /* 0x0000000100287547 */ /* 0x000fea000b800000 */
[----:B------:R-:W2:Y:S02]  /*0200*/  LDCU.64 UR4, c[0x0][0x8a8] ;  /* 0x00011500ff0477ac */ /* 0x000ea40008000a00 */
[----:B--2---:R-:W-:-:S04]  /*0210*/  UISETP.NE.U32.AND UP0, UPT, UR4, URZ, UPT ;  /* 0x000000ff0400728c */ /* 0x004fc8000bf05070 */
[----:B------:R-:W-:-:S09]  /*0220*/  UISETP.NE.AND.EX UP0, UPT, UR5, URZ, UPT, UP0 ;  /* 0x000000ff0500728c */ /* 0x000fd2000bf05300 */
[----:B------:R-:W-:Y:S05]  /*0230*/  BRA.U !UP0, `(.L_x_3) ;  /* 0x0000000108107547 */ /* 0x000fea000b800000 */
[----:B------:R-:W2:Y:S01]  /*0240*/  LDC.64 R38, c[0x0][0x8a8] ;  /* 0x00022a00ff267b82 */ /* 0x000ea20000000a00 */
[----:B------:R-:W2:Y:S02]  /*0250*/  LDCU.64 UR4, c[0x0][0x358] ;  /* 0x00006b00ff0477ac */ /* 0x000ea40008000a00 */
[----:B--2---:R2:W5:Y:S01]  /*0260*/  LDG.E R38, desc[UR4][R38.64] ;  /* 0x0000000426267981 */ /* 0x004562000c1e1900 */
[----:B------:R-:W-:Y:S05]  /*0270*/  BRA `(.L_x_2) ;  /* 0x0000000000087947 */ /* 0x000fea0003800000 */
.L_x_3:
[----:B------:R-:W2:Y:S02]  /*0280*/  LDCU UR4, c[0x0][0x8a0] ;  /* 0x00011400ff0477ac */ /* 0x000ea40008000800 */
[----:B--2---:R-:W-:Y:S02]  /*0290*/  MOV R38, UR4 ;  /* 0x0000000400267c02 */ /* 0x004fe40008000f00 */
.L_x_2:
[----:B------:R-:W-:Y:S01]  /*02a0*/  IMAD.U32 R0, RZ, RZ, UR18 ;  /* 0x00000012ff007e24 */ /* 0x000fe2000f8e00ff */
[----:B------:R-:W-:Y:S04]  /*02b0*/  BSSY.RECONVERGENT B0, `(.L_x_4) ;  /* 0x000000c000007945 */ /* 0x000fe80003800200 */
[C---:B------:R-:W-:Y:S02]  /*02c0*/  ISETP.NE.OR P2, PT, R0.reuse, 0x1, !P1 ;  /* 0x000000010000780c */ /* 0x040fe40004f45670 */
[----:B------:R-:W-:-:S11]  /*02d0*/  ISETP.NE.OR P0, PT, R0, 0x3, !P1 ;  /* 0x000000030000780c */ /* 0x000fd60004f05670 */
[----:B------:R-:W-:Y:S05]  /*02e0*/  @P2 BRA `(.L_x_5) ;  /* 0x0000000000202947 */ /* 0x000fea0003800000 */
[----:B------:R-:W3:Y:S02]  /*02f0*/  LDCU.64 UR4, c[0x0][0x348] ;  /* 0x00006900ff0477ac */ /* 0x000ee40008000a00 */
[----:B---3--:R-:W-:Y:S02]  /*0300*/  UIADD3 UR6, UP1, UPT, UR4, 0x80, URZ ;  /* 0x0000008004067890 */ /* 0x008fe4000ff3e0ff */
[----:B------:R-:W-:Y:S02]  /*0310*/  UIADD3 UR4, UP0, UPT, UR4, 0x180, URZ ;  /* 0x0000018004047890 */ /* 0x000fe4000ff1e0ff */
[----:B------:R-:W-:Y:S02]  /*0320*/  UIADD3.X UR7, UPT, UPT, URZ, UR5, URZ, UP1, !UPT ;  /* 0x00000005ff077290 */ /* 0x000fe40008ffe4ff */
[----:B------:R-:W-:-:S07]  /*0330*/  UIADD3.X UR5, UPT, UPT, URZ, UR5, URZ, UP0, !UPT ;  /* 0x00000005ff057290 */ /* 0x000fce00087fe4ff */
[----:B------:R3:W-:Y:S02]  /*0340*/  UTMACCTL.PF [UR6] ;  /* 0x00000000060079b9 */ /* 0x0007e40008040000 */
[----:B------:R3:W-:Y:S02]  /*0350*/  UTMACCTL.PF [UR4] ;  /* 0x00000000040079b9 */ /* 0x0007e40008040000 */
[----:B---3--:R-:W-:Y:S01]  /*0360*/  NOP ;  /* 0x0000000000007918 */ /* 0x008fe20000000000 */
.L_x_5:
[----:B------:R-:W-:Y:S05]  /*0370*/  BSYNC.RECONVERGENT B0 ;  /* 0x0000000000007941 */ /* 0x000fea0003800200 */
.L_x_4:
[----:B------:R-:W-:Y:S04]  /*0380*/  BSSY.RECONVERGENT B0, `(.L_x_6) ;  /* 0x000000a000007945 */ /* 0x000fe80003800200 */
        /* <DEDUP_REMOVED lines=9> */
.L_x_7:
[----:B------:R-:W-:Y:S05]  /*0420*/  BSYNC.RECONVERGENT B0 ;  /* 0x0000000000007941 */ /* 0x000fea0003800200 */
.L_x_6:
[----:B------:R-:W3:Y:S01]  /*0430*/  LDCU.64 UR4, c[0x0][0x888] ;  /* 0x00011100ff0477ac */ /* 0x000ee20008000a00 */
[----:B------:R-:W-:Y:S02]  /*0440*/  UISETP.EQ.U32.AND UP2, UPT, UR8, URZ, UPT ;  /* 0x000000ff0800728c */ /* 0x000fe4000bf42070 */
[----:B------:R-:W-:Y:S02]  /*0450*/  UPLOP3.LUT UP3, UPT, UPT, UPT, UPT, 0x80, 0x8 ;  /* 0x000000000008789c */ /* 0x000fe40003f6f070 */
[----:B---3--:R-:W-:-:S04]  /*0460*/  UISETP.NE.U32.AND UP0, UPT, UR4, URZ, UPT ;  /* 0x000000ff0400728c */ /* 0x008fc8000bf05070 */
[----:B------:R-:W-:-:S04]  /*0470*/  UISETP.NE.AND.EX UP1, UPT, UR5, URZ, UPT, UP0 ;  /* 0x000000ff0500728c */ /* 0x000fc8000bf25300 */
[----:B------:R-:W-:-:S04]  /*0480*/  UISETP.EQ.OR.EX UP4, UPT, UR9, URZ, !UP1, UP2 ;  /* 0x000000ff0900728c */ /* 0x000fc8000cf82720 */
[----:B------:R-:W-:-:S06]  /*0490*/  UP2UR UR4, UPR, URZ, 0x10 ;  /* 0x00000010ff047883 */ /* 0x000fcc0008000000 */
[----:B------:R-:W-:Y:S01]  /*04a0*/  MOV R95, UR4 ;  /* 0x00000004005f7c02 */ /* 0x000fe20008000f00 */
[----:B------:R-:W-:Y:S06]  /*04b0*/  BRA.U !UP4, `(.L_x_8) ;  /* 0x000000010c207547 */ /* 0x000fec000b800000 */
[----:B------:R-:W-:Y:S01]  /*04c0*/  UISETP.NE.U32.AND UP2, UPT, UR8, URZ, UPT ;  /* 0x000000ff0800728c */ /* 0x000fe2000bf45070 */
[----:B-----5:R-:W-:Y:S01]  /*04d0*/  FSETP.NEU.AND P0, PT, R41, RZ, PT ;  /* 0x000000ff2900720b */ /* 0x020fe20003f0d000 */
[----:B------:R-:W-:Y:S02]  /*04e0*/  USEL UR4, URZ, 0xffffffff, UP1 ;  /* 0xffffffffff047887 */ /* 0x000fe40008800000 */
[----:B------:R-:W-:-:S10]  /*04f0*/  UISETP.NE.AND.EX UP2, UPT, UR9, URZ, UPT, UP2 ;  /* 0x000000ff0900728c */ /* 0x000fd4000bf45320 */
[----:B------:R-:W-:Y:S01]  /*0500*/  VOTEU.ANY UP0, P0 ;  /* 0x0000000000ff7886 */ /* 0x000fe20000000100 */
[----:B------:R-:W-:-:S04]  /*0510*/  @!UP2 USEL UR4, URZ, 0xffffffff, UP0 ;  /* 0xffffffffff04a887 */ /* 0x000fc80008000000 */
[----:B------:R-:W-:-:S04]  /*0520*/  ULOP3.LUT UR4, UR4, 0x1, URZ, 0xc0, !UPT ;  /* 0x0000000104047892 */ /* 0x000fc8000f8ec0ff */
[----:B------:R-:W-:-:S11]  /*0530*/  UISETP.NE.U32.AND UP3, UPT, UR4, 0x1, UPT ;  /* 0x000000010400788c */ /* 0x000fd6000bf65070 */
.L_x_8:
[----:B------:R-:W3:Y:S01]  /*0540*/  SHFL.IDX PT, R0, R88, RZ, 0x1f ;  /* 0x00001fff58007589 */ /* 0x000ee200000e0000 */
[----:B------:R-:W-:Y:S02]  /*0550*/  UISETP.NE.AND UP5, UPT, UR18, 0x2, UPT ;  /* 0x000000021200788c */ /* 0x000fe4000bfa5270 */
[----:B------:R-:W-:Y:S02]  /*0560*/  UISETP.NE.AND UP0, UPT, UR18, 0x2, UPT ;  /* 0x000000021200788c */ /* 0x000fe4000bf05270 */
[----:B------:R-:W-:Y:S02]  /*0570*/  UISETP.NE.OR UP2, UPT, UR31, URZ, UP5 ;  /* 0x000000ff1f00728c */ /* 0x000fe4000af45670 */
[----:B------:R-:W-:-:S04]  /*0580*/  USEL UR45, URZ, 0x1, UP0 ;  /* 0x00000001ff2d7887 */ /* 0x000fc80008000000 */
[----:B------:R-:W-:Y:S02]  /*0590*/  PLOP3.LUT P3, PT, P1, PT, UP2, 0xae, 0xea ;  /* 0x0000000000ea781c */ /* 0x000fe40000f6f52e */
[----:B---3--:R-:W-:-:S13]  /*05a0*/  ISETP.NE.AND P0, PT, R0, RZ, PT ;  /* 0x000000ff0000720c */ /* 0x008fda0003f05270 */
[----:B------:R-:W-:Y:S05]  /*05b0*/  @P0 BRA `(.L_x_9) ;  /* 0x0000000000d40947 */ /* 0x000fea0003800000 */
[----:B------:R-:W-:Y:S01]  /*05c0*/  ELECT P0, URZ, PT ;  /* 0x0000000000ff782f */ /* 0x000fe20003800000 */
[----:B------:R-:W-:-:S12]  /*05d0*/  BSSY.RECONVERGENT B0, `(.L_x_9) ;  /* 0x0000033000007945 */ /* 0x000fd80003800200 */
[----:B------:R-:W-:Y:S05]  /*05e0*/  @!P0 BRA `(.L_x_10) ;  /* 0x0000000000c48947 */ /* 0x000fea0003800000 */
[----:B------:R-:W3:Y:S01]  /*05f0*/  S2UR UR5, SR_CgaCtaId ;  /* 0x00000000000579c3 */ /* 0x000ee20000008800 */
[----:B------:R-:W-:Y:S01]  /*0600*/  UMOV UR4, 0x400 ;  /* 0x0000040000047882 */ /* 0x000fe20000000000 */
[----:B------:R-:W-:Y:S02]  /*0610*/  UMOV UR6, 0x1 ;  /* 0x0000000100067882 */ /* 0x000fe40000000000 */
[----:B------:R-:W-:-:S04]  /*0620*/  UIADD3 UR6, UPT, UPT, -UR6, 0x100000, URZ ;  /* 0x0010000006067890 */ /* 0x000fc8000fffe1ff */
[----:B------:R-:W-:Y:S02]  /*0630*/  USHF.L.U32 UR7, UR6, 0xb, URZ ;  /* 0x0000000b06077899 */ /* 0x000fe400080006ff */
[----:B------:R-:W-:Y:S02]  /*0640*/  USHF.L.U32 UR6, UR6, 0x1, URZ ;  /* 0x0000000106067899 */ /* 0x000fe400080006ff */
[----:B---3--:R-:W-:Y:S01]  /*0650*/  ULEA UR4, UR5, UR4, 0x18 ;  /* 0x0000000405047291 */ /* 0x008fe2000f8ec0ff */
[----:B------:R-:W3:Y:S11]  /*0660*/  FENCE.VIEW.ASYNC.S ;  /* 0x00000000000073c6 */ /* 0x000ef60000000000 */
[----:B---3--:R3:W4:Y:S01]  /*0670*/  SYNCS.EXCH.64 URZ, [UR4], UR6 ;  /* 0x0000000604ff75b2 */ /* 0x0087220008000100 */
[----:B------:R3:W1:Y:S01]  /*0680*/  SYNCS.EXCH.64 URZ, [UR4+0xa0], UR6 ;  /* 0x0000a00604ff75b2 */ /* 0x0006620008000100 */
        /* <DEDUP_REMOVED lines=37> */
[----:B------:R3:W1:Y:S02]  /*08e0*/  SYNCS.EXCH.64 URZ, [UR4+0x138], UR6 ;  /* 0x0001380604ff75b2 */ /* 0x0006640008000100 */
[----:B---34-:R-:W-:Y:S01]  /*08f0*/  NOP ;  /* 0x0000000000007918 */ /* 0x018fe20000000000 */
.L_x_10:
[----:B------:R-:W-:Y:S05]  /*0900*/  BSYNC.RECONVERGENT B0 ;  /* 0x0000000000007941 */ /* 0x000fea0003800200 */
.L_x_9:
[----:B------:R-:W3:Y:S01]  /*0910*/  SHFL.IDX PT, R0, R88, RZ, 0x1f ;  /* 0x00001fff58007589 */ /* 0x000ee200000e0000 */
[----:B------:R-:W-:Y:S01]  /*0920*/  NOP ;  /* 0x0000000000007918 */ /* 0x000fe20000000000 */
[----:B---3--:R-:W-:-:S13]  /*0930*/  ISETP.NE.AND P0, PT, R0, 0x1, PT ;  /* 0x000000010000780c */ /* 0x008fda0003f05270 */
[----:B------:R-:W-:Y:S05]  /*0940*/  @P0 BRA `(.L_x_11) ;  /* 0x0000000000500947 */ /* 0x000fea0003800000 */
[----:B------:R-:W3:Y:S01]  /*0950*/  S2UR UR5, SR_CgaCtaId ;  /* 0x00000000000579c3 */ /* 0x000ee20000008800 */
[----:B------:R-:W-:Y:S01]  /*0960*/  UMOV UR4, 0x400 ;  /* 0x0000040000047882 */ /* 0x000fe20000000000 */
[----:B------:R-:W-:Y:S01]  /*0970*/  UMOV UR8, 0x20 ;  /* 0x0000002000087882 */ /* 0x000fe20000000000 */
[----:B------:R-:W-:Y:S01]  /*0980*/  UMOV UR6, 0x80 ;  /* 0x0000008000067882 */ /* 0x000fe20000000000 */
[----:B------:R-:W-:-:S04]  /*0990*/  UIADD3 UR8, UPT, UPT, -UR8, 0x100000, URZ ;  /* 0x0010000008087890 */ /* 0x000fc8000fffe1ff */
[----:B------:R-:W-:Y:S02]  /*09a0*/  USHF.L.U32 UR9, UR8, 0xb, URZ ;  /* 0x0000000b08097899 */ /* 0x000fe400080006ff */
[----:B------:R-:W-:Y:S02]  /*09b0*/  USHF.L.U32 UR8, UR8, 0x1, URZ ;  /* 0x0000000108087899 */ /* 0x000fe400080006ff */
[----:B------:R-:W-:-:S04]  /*09c0*/  UIADD3 UR6, UPT, UPT, -UR6, 0x100000, URZ ;  /* 0x0010000006067890 */ /* 0x000fc8000fffe1ff */
[----:B------:R-:W-:Y:S02]  /*09d0*/  USHF.L.U32 UR7, UR6, 0xb, URZ ;  /* 0x0000000b06077899 */ /* 0x000fe400080006ff */
[----:B------:R-:W-:Y:S01]  /*09e0*/  USHF.L.U32 UR6, UR6, 0x1, URZ ;  /* 0x0000000106067899 */ /* 0x000fe200080006ff */
[----:B------:R-:W-:Y:S01]  /*09f0*/  ELECT P0, URZ, PT ;  /* 0x0000000000ff782f */ /* 0x000fe20003800000 */
[----:B---3--:R-:W-:Y:S01]  /*0a00*/  ULEA UR4, UR5, UR4, 0x18 ;  /* 0x0000000405047291 */ /* 0x008fe2000f8ec0ff */
[----:B------:R-:W3:Y:S11]  /*0a10*/  FENCE.VIEW.ASYNC.S ;  /* 0x00000000000073c6 */ /* 0x000ef60000000000 */
[----:B---3--:R3:W4:Y:S01]  /*0a20*/  SYNCS.EXCH.64 URZ, [UR4+0x140], UR8 ;  /* 0x0001400804ff75b2 */ /* 0x0087220008000100 */
[----:B------:R3:W1:Y:S01]  /*0a30*/  SYNCS.EXCH.64 URZ, [UR4+0x158], UR6 ;  /* 0x0001580604ff75b2 */ /* 0x0006620008000100 */
[----:B------:R3:W1:Y:S01]  /*0a40*/  SYNCS.EXCH.64 URZ, [UR4+0x148], UR8 ;  /* 0x0001480804ff75b2 */ /* 0x0006620008000100 */
[----:B------:R3:W1:Y:S01]  /*0a50*/  SYNCS.EXCH.64 URZ, [UR4+0x160], UR6 ;  /* 0x0001600604ff75b2 */ /* 0x0006620008000100 */
[----:B------:R3:W1:Y:S01]  /*0a60*/  SYNCS.EXCH.64 URZ, [UR4+0x150], UR8 ;  /* 0x0001500804ff75b2 */ /* 0x0006620008000100 */
[----:B------:R3:W1:Y:S01]  /*0a70*/  SYNCS.EXCH.64 URZ, [UR4+0x168], UR6 ;  /* 0x0001680604ff75b2 */ /* 0x0006620008000100 */
[----:B------:R-:W-:Y:S01]  /*0a80*/  NOP ;  /* 0x0000000000007918 */ /* 0x000fe20000000000 */
.L_x_11:
[----:B------:R-:W2:Y:S01]  /*0a90*/  SHFL.IDX PT, R0, R88, RZ, 0x1f ;  /* 0x00001fff58007589 */ /* 0x000ea200000e0000 */
[----:B------:R-:W-:Y:S01]  /*0aa0*/  NOP ;  /* 0x0000000000007918 */ /* 0x000fe20000000000 */
[----:B--2---:R-:W-:-:S13]  /*0ab0*/  ISETP.NE.AND P0, PT, R0, 0x3, PT ;  /* 0x000000030000780c */ /* 0x004fda0003f05270 */
[----:B------:R-:W-:Y:S05]  /*0ac0*/  @P0 BRA `(.L_x_12) ;  /* 0x0000000000300947 */ /* 0x000fea0003800000 */
[----:B------:R-:W2:Y:S01]  /*0ad0*/  S2UR UR5, SR_CgaCtaId ;  /* 0x00000000000579c3 */ /* 0x000ea20000008800 */
[----:B---3--:R-:W-:Y:S01]  /*0ae0*/  UMOV UR4, 0x400 ;  /* 0x0000040000047882 */ /* 0x008fe20000000000 */
[----:B------:R-:W-:Y:S01]  /*0af0*/  UMOV UR6, 0x20 ;  /* 0x0000002000067882 */ /* 0x000fe20000000000 */
[----:B------:R-:W-:Y:S01]  /*0b00*/  ELECT P0, URZ, PT ;  /* 0x0000000000ff782f */ /* 0x000fe20003800000 */
[----:B------:R-:W-:-:S04]  /*0b10*/  UIADD3 UR6, UPT, UPT, -UR6, 0x100000, URZ ;  /* 0x0010000006067890 */ /* 0x000fc8000fffe1ff */
[----:B------:R-:W-:Y:S02]  /*0b20*/  USHF.L.U32 UR7, UR6, 0xb, URZ ;  /* 0x0000000b06077899 */ /* 0x000fe400080006ff */
[----:B------:R-:W-:Y:S02]  /*0b30*/  USHF.L.U32 UR6, UR6, 0x1, URZ ;  /* 0x0000000106067899 */ /* 0x000fe400080006ff */
[----:B--2---:R-:W-:Y:S01]  /*0b40*/  ULEA UR4, UR5, UR4, 0x18 ;  /* 0x0000000405047291 */ /* 0x004fe2000f8ec0ff */
[----:B------:R-:W2:Y:S11]  /*0b50*/  FENCE.VIEW.ASYNC.S ;  /* 0x00000000000073c6 */ /* 0x000eb60000000000 */
[----:B--2---:R2:W3:Y:S01]  /*0b60*/  SYNCS.EXCH.64 URZ, [UR4+0x170], UR6 ;  /* 0x0001700604ff75b2 */ /* 0x0044e20008000100 */
[----:B------:R2:W1:Y:S01]  /*0b70*/  SYNCS.EXCH.64 URZ, [UR4+0x178], UR6 ;  /* 0x0001780604ff75b2 */ /* 0x0004620008000100 */
[----:B------:R-:W-:Y:S01]  /*0b80*/  NOP ;  /* 0x0000000000007918 */ /* 0x000fe20000000000 */
.L_x_12:
[----:B------:R-:W4:Y:S01]  /*0b90*/  SHFL.IDX PT, R0, R88, RZ, 0x1f ;  /* 0x00001fff58007589 */ /* 0x000f2200000e0000 */
[----:B------:R-:W-:Y:S01]  /*0ba0*/  NOP ;  /* 0x0000000000007918 */ /* 0x000fe20000000000 */
[----:B----4-:R-:W-:-:S13]  /*0bb0*/  ISETP.NE.AND P0, PT, R0, 0x4, PT ;  /* 0x000000040000780c */ /* 0x010fda0003f05270 */
[----:B------:R-:W-:Y:S05]  /*0bc0*/  @P0 BRA `(.L_x_13) ;  /* 0x0000000000440947 */ /* 0x000fea0003800000 */
[----:B------:R-:W4:Y:S01]  /*0bd0*/  S2UR UR5, SR_CgaCtaId ;  /* 0x00000000000579c3 */ /* 0x000f220000008800 */
[----:B--23--:R-:W-:Y:S01]  /*0be0*/  UMOV UR4, 0x1e0 ;  /* 0x000001e000047882 */ /* 0x00cfe20000000000 */
[----:B------:R-:W-:Y:S01]  /*0bf0*/  UMOV UR6, 0x400 ;  /* 0x0000040000067882 */ /* 0x000fe20000000000 */
[----:B------:R-:W-:Y:S01]  /*0c00*/  USEL UR4, UR4, 0x1a0, UP3 ;  /* 0x000001a004047887 */ /* 0x000fe20009800000 */
[----:B------:R-:W-:Y:S01]  /*0c10*/  UMOV UR8, 0x1 ;  /* 0x0000000100087882 */ /* 0x000fe20000000000 */
[----:B------:R-:W-:Y:S01]  /*0c20*/  ELECT P0, URZ, PT ;  /* 0x0000000000ff782f */ /* 0x000fe20003800000 */
[----:B------:R-:W-:-:S04]  /*0c30*/  UIADD3 UR8, UPT, UPT, -UR8, 0x100000, URZ ;  /* 0x0010000008087890 */ /* 0x000fc8000fffe1ff */
[----:B------:R-:W-:Y:S02]  /*0c40*/  USHF.L.U32 UR9, UR8, 0xb, URZ ;  /* 0x0000000b08097899 */ /* 0x000fe400080006ff */
[----:B------:R-:W-:Y:S02]  /*0c50*/  USHF.L.U32 UR8, UR8, 0x1, URZ ;  /* 0x0000000108087899 */ /* 0x000fe400080006ff */
[----:B----4-:R-:W-:Y:S02]  /*0c60*/  ULEA UR6, UR5, UR6, 0x18 ;  /* 0x0000000605067291 */ /* 0x010fe4000f8ec0ff */
[----:B------:R-:W-:-:S04]  /*0c70*/  UIADD3 UR4, UPT, UPT, -UR4, 0x100000, URZ ;  /* 0x0010000004047890 */ /* 0x000fc8000fffe1ff */
[----:B------:R-:W-:Y:S02]  /*0c80*/  USHF.L.U32 UR5, UR4, 0xb, URZ ;  /* 0x0000000b04057899 */ /* 0x000fe400080006ff */
[----:B------:R-:W-:Y:S01]  /*0c90*/  USHF.L.U32 UR4, UR4, 0x1, URZ ;  /* 0x0000000104047899 */ /* 0x000fe200080006ff */
[----:B------:R-:W2:Y:S03]  /*0ca0*/  FENCE.VIEW.ASYNC.S ;  /* 0x00000000000073c6 */ /* 0x000ea60000000000 */
[----:B--2---:R4:W2:Y:S08]  /*0cb0*/  SYNCS.EXCH.64 URZ, [UR6+0x180], UR8 ;  /* 0x0001800806ff75b2 */ /* 0x0048b00008000100 */
[----:B------:R4:W3:Y:S02]  /*0cc0*/  SYNCS.EXCH.64 URZ, [UR6+0x188], UR4 ;  /* 0x0001880406ff75b2 */ /* 0x0008e40008000100 */
[----:B----4-:R-:W-:Y:S01]  /*0cd0*/  NOP ;  /* 0x0000000000007918 */ /* 0x010fe20000000000 */
.L_x_13:
[----:B------:R-:W4:Y:S01]  /*0ce0*/  SHFL.IDX PT, R0, R88, RZ, 0x1f ;  /* 0x00001fff58007589 */ /* 0x000f2200000e0000 */
[----:B------:R-:W-:Y:S01]  /*0cf0*/  ISETP.NE.OR P1, PT, RZ, UR18, !P1 ;  /* 0x00000012ff007c0c */ /* 0x000fe2000cf25670 */
[----:B------:R-:W-:Y:S01]  /*0d00*/  NOP ;  /* 0x0000000000007918 */ /* 0x000fe20000000000 */
[----:B----4-:R-:W-:-:S13]  /*0d10*/  ISETP.NE.AND P0, PT, R0, 0x5, PT ;  /* 0x000000050000780c */ /* 0x010fda0003f05270 */
[----:B------:R-:W-:Y:S05]  /*0d20*/  @P0 BRA `(.L_x_14) ;  /* 0x0000000000480947 */ /* 0x000fea0003800000 */
[----:B------:R-:W4:Y:S01]  /*0d30*/  S2UR UR5, SR_CgaCtaId ;  /* 0x00000000000579c3 */ /* 0x000f220000008800 */
[----:B--23--:R-:W-:Y:S01]  /*0d40*/  UMOV UR4, 0x400 ;  /* 0x0000040000047882 */ /* 0x00cfe20000000000 */
        /* <DEDUP_REMOVED lines=9> */
[----:B----4-:R-:W-:Y:S01]  /*0de0*/  ULEA UR4, UR5, UR4, 0x18 ;  /* 0x0000000405047291 */ /* 0x010fe2000f8ec0ff */
[----:B------:R-:W2:Y:S11]  /*0df0*/  FENCE.VIEW.ASYNC.S ;  /* 0x00000000000073c6 */ /* 0x000eb60000000000 */
[----:B--2---:R4:W2:Y:S01]  /*0e00*/  SYNCS.EXCH.64 URZ, [UR4+0x190], UR6 ;  /* 0x0001900604ff75b2 */ /* 0x0048a20008000100 */
[----:B------:R4:W3:Y:S01]  /*0e10*/  SYNCS.EXCH.64 URZ, [UR4+0x1a0], UR8 ;  /* 0x0001a00804ff75b2 */ /* 0x0008e20008000100 */
[----:B------:R4:W1:Y:S01]  /*0e20*/  SYNCS.EXCH.64 URZ, [UR4+0x198], UR6 ;  /* 0x0001980604ff75b2 */ /* 0x0008620008000100 */
[----:B------:R4:W1:Y:S02]  /*0e30*/  SYNCS.EXCH.64 URZ, [UR4+0x1a8], UR8 ;  /* 0x0001a80804ff75b2 */ /* 0x0008640008000100 */
[----:B----4-:R-:W-:Y:S01]  /*0e40*/  NOP ;  /* 0x0000000000007918 */ /* 0x010fe20000000000 */
.L_x_14:
[----:B--23--:R-:W2:Y:S01]  /*0e50*/  S2UR UR7, SR_CgaCtaId ;  /* 0x00000000000779c3 */ /* 0x00cea20000008800 */
[----:B------:R-:W-:Y:S01]  /*0e60*/  VOTEU.ALL UP0, P1 ;  /* 0x0000000000ff7886 */ /* 0x000fe20000800000 */
[----:B------:R-:W-:Y:S01]  /*0e70*/  UMOV UR4, 0x20 ;  /* 0x0000002000047882 */ /* 0x000fe20000000000 */
[----:B------:R-:W-:Y:S01]  /*0e80*/  NOP ;  /* 0x0000000000007918 */ /* 0x000fe20000000000 */
[----:B-1----:R-:W-:Y:S01]  /*0e90*/  LOP3.LUT R3, R96, 0x1f, RZ, 0xc0, !PT ;  /* 0x0000001f60037812 */ /* 0x002fe200078ec0ff */
[----:B------:R-:W-:Y:S01]  /*0ea0*/  UISETP.NE.AND UP4, UPT, UR18, URZ, UPT ;  /* 0x000000ff1200728c */ /* 0x000fe2000bf85270 */
[----:B------:R-:W-:Y:S01]  /*0eb0*/  @!UP0 UMOV UR6, 0x400 ;  /* 0x0000040000068882 */ /* 0x000fe20000000000 */
[----:B------:R-:W-:-:S04]  /*0ec0*/  @!UP0 UIADD3 UR4, UPT, UPT, -UR4, 0x100000, URZ ;  /* 0x0010000004048890 */ /* 0x000fc8000fffe1ff */
[----:B------:R-:W-:Y:S02]  /*0ed0*/  @!UP0 USHF.L.U32 UR5, UR4, 0xb, URZ ;  /* 0x0000000b04058899 */ /* 0x000fe400080006ff */
[----:B------:R-:W-:Y:S02]  /*0ee0*/  @!UP0 USHF.L.U32 UR4, UR4, 0x1, URZ ;  /* 0x0000000104048899 */ /* 0x000fe400080006ff */
[----:B--2---:R-:W-:Y:S01]  /*0ef0*/  @!UP0 ULEA UR6, UR7, UR6, 0x18 ;  /* 0x0000000607068291 */ /* 0x004fe2000f8ec0ff */
[----:B------:R-:W1:Y:S01]  /*0f00*/  LDCU UR7, c[0x0][0x36c] ;  /* 0x00006d80ff0777ac */ /* 0x000e620008000800 */
[----:B------:R-:W-:Y:S01]  /*0f10*/  VOTEU.ALL UP0, P1 ;  /* 0x0000000000ff7886 */ /* 0x000fe20000800000 */
[----:B------:R-:W2:Y:S09]  /*0f20*/  FENCE.VIEW.ASYNC.S ;  /* 0x00000000000073c6 */ /* 0x000eb20000000000 */
[----:B--2---:R2:W3:Y:S01]  /*0f30*/  @!UP0 SYNCS.EXCH.64 URZ, [UR6+0x1b0], UR4 ;  /* 0x0001b00406ff85b2 */ /* 0x0044e20008000100 */
[----:B-1----:R-:W-:-:S09]  /*0f40*/  UISETP.EQ.U32.AND UP6, UPT, UR7, 0x1, UPT ;  /* 0x000000010700788c */ /* 0x002fd2000bfc2070 */
[----:B--2---:R-:W-:Y:S05]  /*0f50*/  BRA.U !UP6, `(.L_x_15) ;  /* 0x000000010e087547 */ /* 0x004fea000b800000 */
[----:B---3--:R-:W-:Y:S01]  /*0f60*/  UCGABAR_ARV ;  /* 0x00000000000079c7 */ /* 0x008fe20008000000 */
[----:B------:R-:W-:Y:S05]  /*0f70*/  BRA `(.L_x_16) ;  /* 0x0000000000047947 */ /* 0x000fea0003800000 */
.L_x_15:
[----:B---3--:R-:W-:Y:S01]  /*0f80*/  NOP ;  /* 0x0000000000007918 */ /* 0x008fe20000000000 */
.L_x_16:
[----:B------:R-:W1:Y:S01]  /*0f90*/  S2UR UR20, SR_CTAID.X ;  /* 0x00000000001479c3 */ /* 0x000e620000002500 */
[----:B------:R-:W-:-:S05]  /*0fa0*/  CS2R.32 R94, SR_CgaSize ;  /* 0x00000000005e7805 */ /* 0x000fca0000008a00 */
[----:B------:R-:W-:-:S05]  /*0fb0*/  IMAD R94, R94, -0xa0, RZ ;  /* 0xffffff605e5e7824 */ /* 0x000fca00078e02ff */
[----:B------:R-:W-:-:S14]  /*0fc0*/  R2UR UR5, R94 ;  /* 0x000000005e0572ca */ /* 0x000fdc00000e0000 */
[----:B------:R-:W2:Y:S01]  /*0fd0*/  LDCU UR5, c[0x0][UR5+0x2b0] ;  /* 0x00005600050577ac */ /* 0x000ea20008000800 */
[----:B------:R-:W-:-:S05]  /*0fe0*/  CS2R.32 R94, SR_CgaSize ;  /* 0x00000000005e7805 */ /* 0x000fca0000008a00 */
[----:B------:R-:W-:-:S05]  /*0ff0*/  IMAD R94, R94, -0xa0, RZ ;  /* 0xffffff605e5e7824 */ /* 0x000fca00078e02ff */
[----:B------:R-:W-:-:S14]  /*1000*/  R2UR UR4, R94 ;  /* 0x000000005e0472ca */ /* 0x000fdc00000e0000 */
[----:B------:R-:W3:Y:S01]  /*1010*/  LDCU UR4, c[0x0][UR4+0x2b4] ;  /* 0x00005680040477ac */ /* 0x000ee20008000800 */
[----:B------:R-:W4:Y:S01]  /*1020*/  S2UR UR28, SR_CTAID.Y ;  /* 0x00000000001c79c3 */ /* 0x000f220000002600 */
[----:B------:R-:W-:-:S05]  /*1030*/  CS2R.32 R94, SR_CgaSize ;  /* 0x00000000005e7805 */ /* 0x000fca0000008a00 */
[----:B------:R-:W-:-:S05]  /*1040*/  IMAD R94, R94, -0xa0, RZ ;  /* 0xffffff605e5e7824 */ /* 0x000fca00078e02ff */
[----:B------:R-:W-:-:S14]  /*1050*/  R2UR UR7, R94 ;  /* 0x000000005e0772ca */ /* 0x000fdc00000e0000 */
[----:B------:R-:W3:Y:S01]  /*1060*/  LDCU UR7, c[0x0][UR7+0x2a0] ;  /* 0x00005400070777ac */ /* 0x000ee20008000800 */
[----:B------:R-:W-:-:S05]  /*1070*/  CS2R.32 R94, SR_CgaSize ;  /* 0x00000000005e7805 */ /* 0x000fca0000008a00 */
[----:B------:R-:W-:-:S05]  /*1080*/  IMAD R94, R94, -0xa0, RZ ;  /* 0xffffff605e5e7824 */ /* 0x000fca00078e02ff */
[----:B------:R-:W-:-:S14]  /*1090*/  R2UR UR8, R94 ;  /* 0x000000005e0872ca */ /* 0x000fdc00000e0000 */
[----:B------:R-:W3:Y:S01]  /*10a0*/  LDCU UR8, c[0x0][UR8+0x2a4] ;  /* 0x00005480080877ac */ /* 0x000ee20008000800 */
[----:B------:R-:W3:Y:S01]  /*10b0*/  LDCU UR19, c[0x0][0xb24] ;  /* 0x00016480ff1377ac */ /* 0x000ee20008000800 */
[----:B------:R-:W3:Y:S01]  /*10c0*/  LDCU UR39, c[0x0][0xb24] ;  /* 0x00016480ff2777ac */ /* 0x000ee20008000800 */
[----:B-1----:R-:W-:Y:S01]  /*10d0*/  I2FP.F32.U32 R2, UR20 ;  /* 0x0000001400027c45 */ /* 0x002fe20008201000 */
[----:B------:R-:W1:Y:S04]  /*10e0*/  LDCU UR23, c[0x0][0xb30] ;  /* 0x00016600ff1777ac */ /* 0x000e680008000800 */
[----:B--2---:R-:W-:Y:S01]  /*10f0*/  FMUL R2, R2, UR5 ;  /* 0x0000000502027c20 */ /* 0x004fe20008400000 */
[----:B----4-:R-:W-:-:S05]  /*1100*/  I2FP.F32.U32 R0, UR28 ;  /* 0x0000001c00007c45 */ /* 0x010fca0008201000 */
[----:B------:R-:W2:Y:S01]  /*1110*/  F2I.U32.TRUNC.NTZ R2, R2 ;  /* 0x0000000200027305 */ /* 0x000ea2000020f000 */
[----:B---3--:R-:W-:-:S07]  /*1120*/  FMUL R0, R0, UR4 ;  /* 0x0000000400007c20 */ /* 0x008fce0008400000 */
[----:B------:R-:W3:Y:S01]  /*1130*/  F2I.U32.TRUNC.NTZ R0, R0 ;  /* 0x0000000000007305 */ /* 0x000ee2000020f000 */
[----:B--2---:R-:W-:Y:S02]  /*1140*/  R2UR UR4, R2 ;  /* 0x00000000020472ca */ /* 0x004fe400000e0000 */
[----:B------:R-:W-:Y:S02]  /*1150*/  PRMT R2, RZ, 0x7610, R2 ;  /* 0x00007610ff027816 */ /* 0x000fe40000000002 */
[----:B---3--:R-:W-:Y:S02]  /*1160*/  R2UR UR6, R0 ;  /* 0x00000000000672ca */ /* 0x008fe400000e0000 */
[----:B------:R-:W-:-:S07]  /*1170*/  PRMT R0, RZ, 0x7610, R0 ;  /* 0x00007610ff007816 */ /* 0x000fce0000000000 */
[----:B------:R-:W-:-:S04]  /*1180*/  UIADD3 UR5, UPT, UPT, -UR4, URZ, URZ ;  /* 0x000000ff04057290 */ /* 0x000fc8000fffe1ff */
[----:B------:R-:W-:Y:S02]  /*1190*/  UIMAD UR5, UR7, UR5, UR20 ;  /* 0x00000005070572a4 */ /* 0x000fe4000f8e0214 */
[----:B------:R-:W-:-:S04]  /*11a0*/  UIADD3 UR4, UPT, UPT, -UR6, URZ, URZ ;  /* 0x000000ff06047290 */ /* 0x000fc8000fffe1ff */
[----:B------:R-:W-:Y:S01]  /*11b0*/  IMAD.U32 R94, RZ, RZ, UR5 ;  /* 0x00000005ff5e7e24 */ /* 0x000fe2000f8e00ff */
[----:B------:R-:W-:-:S06]  /*11c0*/  UIMAD UR4, UR8, UR4, UR28 ;  /* 0x00000004080472a4 */ /* 0x000fcc000f8e021c */
[----:B------:R-:W-:Y:S01]  /*11d0*/  IMAD.U32 R93, RZ, RZ, UR4 ;  /* 0x00000004ff5d7e24 */ /* 0x000fe2000f8e00ff */
[----:B-1----:R-:W-:Y:S06]  /*11e0*/  BRA.U UP4, `(.L_x_17) ;  /* 0x0000000104307547 */ /* 0x002fec000b800000 */
[----:B------:R-:W-:Y:S01]  /*11f0*/  R2UR UR5, R93 ;  /* 0x000000005d0572ca */ /* 0x000fe200000e0000 */
[----:B------:R-:W-:Y:S01]  /*1200*/  UMOV UR7, 0x3 ;  /* 0x0000000300077882 */ /* 0x000fe20000000000 */
[----:B------:R-:W-:-:S11]  /*1210*/  R2UR UR4, R94 ;  /* 0x000000005e0472ca */ /* 0x000fd600000e0000 */
[----:B------:R-:W-:-:S04]  /*1220*/  UISETP.NE.AND UP0, UPT, UR5, URZ, UPT ;  /* 0x000000ff0500728c */ /* 0x000fc8000bf05270 */
[----:B------:R-:W-:Y:S02]  /*1230*/  UISETP.LT.U32.OR UP0, UPT, UR4, 0x2, !UP0 ;  /* 0x000000020400788c */ /* 0x000fe4000c701470 */
[----:B------:R-:W-:Y:S02]  /*1240*/  ULOP3.LUT UR4, UR4, 0xfffffffe, URZ, 0xc0, !UPT ;  /* 0xfffffffe04047892 */ /* 0x000fe4000f8ec0ff */
[----:B------:R-:W-:Y:S02]  /*1250*/  USEL UR6, URZ, 0x1, !UP0 ;  /* 0x00000001ff067887 */ /* 0x000fe4000c000000 */
[----:B------:R-:W-:Y:S02]  /*1260*/  USEL UR5, URZ, 0x2, !UP0 ;  /* 0x00000002ff057887 */ /* 0x000fe4000c000000 */
[----:B------:R-:W-:Y:S02]  /*1270*/  USHF.L.U32 UR4, UR7, UR4, URZ ;  /* 0x0000000407047299 */ /* 0x000fe400080006ff */
[----:B------:R-:W-:-:S04]  /*1280*/  UIADD3 UR5, UPT, UPT, UR6, UR5, URZ ;  /* 0x0000000506057290 */ /* 0x000fc8000fffe0ff */
[----:B------:R-:W-:Y:S02]  /*1290*/  IMAD.U32 R0, RZ, RZ, UR4 ;  /* 0x00000004ff007e24 */ /* 0x000fe4000f8e00ff */
[----:B------:R-:W-:-:S07]  /*12a0*/  IMAD.U32 R2, RZ, RZ, UR5 ;  /* 0x00000005ff027e24 */ /* 0x000fce000f8e00ff */
.L_x_17:
[----:B------:R-:W1:Y:S01]  /*12b0*/  S2UR UR53, SR_CTAID.Z ;  /* 0x00000000003579c3 */ /* 0x000e620000002700 */
[----:B------:R-:W-:Y:S01]  /*12c0*/  UISETP.GE.AND UP0, UPT, UR19, 0x1, UPT ;  /* 0x000000011300788c */ /* 0x000fe2000bf06270 */
[----:B------:R-:W-:-:S08]  /*12d0*/  UMOV UR52, UR20 ;  /* 0x0000001400347c82 */ /* 0x000fd00008000000 */
[----:B------:R-:W-:Y:S05]  /*12e0*/  BRA.U !UP0, `(.L_x_18) ;  /* 0x0000000108d47547 */ /* 0x000fea000b800000 */
[----:B------:R-:W2:Y:S01]  /*12f0*/  LDCU.128 UR12, c[0x0][0xb10] ;  /* 0x00016200ff0c77ac */ /* 0x000ea20008000c00 */
[----:B------:R-:W3:Y:S01]  /*1300*/  LDCU UR21, c[0x0][0xb0c] ;  /* 0x00016180ff1577ac */ /* 0x000ee20008000800 */
[----:B------:R-:W4:Y:S01]  /*1310*/  LDCU UR6, c[0x0][0x370] ;  /* 0x00006e00ff0677ac */ /* 0x000f220008000800 */
[----:B------:R-:W1:Y:S01]  /*1320*/  LDCU UR7, c[0x0][0x374] ;  /* 0x00006e80ff0777ac */ /* 0x000e620008000800 */
[----:B------:R-:W1:Y:S01]  /*1330*/  LDCU UR22, c[0x0][0xb20] ;  /* 0x00016400ff1677ac */ /* 0x000e620008000800 */
[----:B--2---:R-:W-:Y:S02]  /*1340*/  UIMAD.WIDE.U32 UR4, UR20, UR12, URZ ;  /* 0x0000000c140472a5 */ /* 0x004fe4000f8e00ff */
[----:B---3--:R-:W-:Y:S01]  /*1350*/  UISETP.NE.AND UP0, UPT, UR21, 0x1, UPT ;  /* 0x000000011500788c */ /* 0x008fe2000bf05270 */
[----:B------:R-:W2:Y:S01]  /*1360*/  LDCU.64 UR8, c[0x0][0xb28] ;  /* 0x00016500ff0877ac */ /* 0x000ea20008000a00 */
[----:B----4-:R-:W-:-:S03]  /*1370*/  UIMAD.WIDE.U32 UR10, UR6, UR12, URZ ;  /* 0x0000000c060a72a5 */ /* 0x010fc6000f8e00ff */
[----:B------:R-:W-:Y:S01]  /*1380*/  UMOV UR4, UR5 ;  /* 0x0000000500047c82 */ /* 0x000fe20008000000 */
[----:B------:R-:W-:Y:S02]  /*1390*/  UISETP.NE.AND UP2, UPT, UR19, 0x1, UPT ;  /* 0x000000011300788c */ /* 0x000fe4000bf45270 */
[----:B------:R-:W-:Y:S01]  /*13a0*/  USHF.R.U32.HI UR4, URZ, UR13, UR4 ;  /* 0x0000000dff047299 */ /* 0x000fe20008011604 */
[----:B------:R-:W-:Y:S01]  /*13b0*/  UMOV UR10, UR11 ;  /* 0x0000000b000a7c82 */ /* 0x000fe20008000000 */
[----:B------:R-:W-:Y:S02]  /*13c0*/  UIMAD.WIDE.U32 UR16, UR28, UR15, URZ ;  /* 0x0000000f1c1072a5 */ /* 0x000fe4000f8e00ff */
[----:B------:R-:W-:Y:S02]  /*13d0*/  USEL UR5, UR20, UR4, !UP0 ;  /* 0x0000000414057287 */ /* 0x000fe4000c000000 */
[----:B------:R-:W-:Y:S02]  /*13e0*/  @UP0 USHF.R.U32.HI UR6, URZ, UR13, UR10 ;  /* 0x0000000dff060299 */ /* 0x000fe4000801160a */
[----:B------:R-:W-:-:S02]  /*13f0*/  UISETP.NE.AND UP0, UPT, UR14, 0x1, UPT ;  /* 0x000000010e00788c */ /* 0x000fc4000bf05270 */
[----:B-1----:R-:W-:Y:S02]  /*1400*/  UIMAD.WIDE.U32 UR10, UR7, UR15, URZ ;  /* 0x0000000f070a72a5 */ /* 0x002fe4000f8e00ff */
[----:B--2---:R-:W-:Y:S01]  /*1410*/  UIMAD.WIDE.U32 UR12, UR6, UR8, URZ ;  /* 0x00000008060c72a5 */ /* 0x004fe2000f8e00ff */
[----:B------:R-:W-:Y:S01]  /*1420*/  UMOV UR4, UR17 ;  /* 0x0000001100047c82 */ /* 0x000fe20008000000 */
[----:B------:R-:W-:-:S03]  /*1430*/  UIADD3 UR52, UPT, UPT, -UR5, URZ, URZ ;  /* 0x000000ff05347290 */ /* 0x000fc6000fffe1ff */
[----:B------:R-:W-:Y:S01]  /*1440*/  UMOV UR10, UR11 ;  /* 0x0000000b000a7c82 */ /* 0x000fe20008000000 */
[----:B------:R-:W-:Y:S02]  /*1450*/  USHF.R.U32.HI UR4, URZ, UR22, UR4 ;  /* 0x00000016ff047299 */ /* 0x000fe40008011604 */
[----:B------:R-:W-:Y:S01]  /*1460*/  @UP0 USHF.R.U32.HI UR7, URZ, UR22, UR10 ;  /* 0x00000016ff070299 */ /* 0x000fe2000801160a */
[----:B------:R-:W-:Y:S01]  /*1470*/  UMOV UR12, UR13 ;  /* 0x0000000d000c7c82 */ /* 0x000fe20008000000 */
[----:B------:R-:W-:Y:S02]  /*1480*/  USEL UR4, UR28, UR4, !UP0 ;  /* 0x000000041c047287 */ /* 0x000fe4000c000000 */
[----:B------:R-:W-:Y:S02]  /*1490*/  UIMAD.WIDE.U32 UR10, UR7, UR8, URZ ;  /* 0x00000008070a72a5 */ /* 0x000fe4000f8e00ff */
[----:B------:R-:W-:Y:S02]  /*14a0*/  @UP2 USHF.R.U32.HI UR6, URZ, UR9, UR12 ;  /* 0x00000009ff062299 */ /* 0x000fe4000801160c */
[----:B------:R-:W-:-:S02]  /*14b0*/  UIMAD.WIDE.U32 UR12, UR4, UR8, URZ ;  /* 0x00000008040c72a5 */ /* 0x000fc4000f8e00ff */
[----:B------:R-:W-:Y:S01]  /*14c0*/  UIMAD UR52, UR21, UR52, UR20 ;  /* 0x00000034153472a4 */ /* 0x000fe2000f8e0214 */
[----:B------:R-:W-:Y:S02]  /*14d0*/  UMOV UR10, UR11 ;  /* 0x0000000b000a7c82 */ /* 0x000fe40008000000 */
[----:B------:R-:W-:Y:S02]  /*14e0*/  @UP2 USHF.R.U32.HI UR7, URZ, UR9, UR10 ;  /* 0x00000009ff072299 */ /* 0x000fe4000801160a */
[----:B------:R-:W-:Y:S02]  /*14f0*/  UIMAD UR10, UR6, UR19, URZ ;  /* 0x00000013060a72a4 */ /* 0x000fe4000f8e02ff */
[----:B------:R-:W-:-:S04]  /*1500*/  UIMAD UR7, UR7, UR19, URZ ;  /* 0x00000013070772a4 */ /* 0x000fc8000f8e02ff */
[----:B------:R-:W-:-:S03]  /*1510*/  UISETP.GE.AND UP0, UPT, UR4, UR7, UPT ;  /* 0x000000070400728c */ /* 0x000fc6000bf06270 */
[----:B------:R-:W-:Y:S01]  /*1520*/  UMOV UR7, UR13 ;  /* 0x0000000d00077c82 */ /* 0x000fe20008000000 */
[----:B------:R-:W-:Y:S02]  /*1530*/  UISETP.GE.OR UP0, UPT, UR5, UR10, UP0 ;  /* 0x0000000a0500728c */ /* 0x000fe40008706670 */
[----:B------:R-:W-:Y:S02]  /*1540*/  UIMAD.WIDE.U32 UR10, UR5, UR8, URZ ;  /* 0x00000008050a72a5 */ /* 0x000fe4000f8e00ff */
[----:B------:R-:W-:Y:S02]  /*1550*/  USHF.R.U32.HI UR7, URZ, UR9, UR7 ;  /* 0x00000009ff077299 */ /* 0x000fe40008011607 */
[----:B------:R-:W-:Y:S02]  /*1560*/  UIADD3 UR10, UPT, UPT, -UR4, URZ, URZ ;  /* 0x000000ff040a7290 */ /* 0x000fe4000fffe1ff */
[----:B------:R-:W-:Y:S02]  /*1570*/  USEL UR7, UR4, UR7, !UP2 ;  /* 0x0000000704077287 */ /* 0x000fe4000d000000 */
[----:B------:R-:W-:Y:S01]  /*1580*/  UIMAD UR10, UR14, UR10, UR28 ;  /* 0x0000000a0e0a72a4 */ /* 0x000fe2000f8e021c */
[----:B------:R-:W-:-:S02]  /*1590*/  @!UP0 UMOV UR8, UR11 ;  /* 0x0000000b00088c82 */ /* 0x000fc40008000000 */
[----:B------:R-:W-:Y:S02]  /*15a0*/  @!UP0 USHF.R.U32.HI UR8, URZ, UR9, UR8 ;  /* 0x00000009ff088299 */ /* 0x000fe40008011608 */
[----:B------:R-:W-:Y:S02]  /*15b0*/  UIADD3 UR9, UPT, UPT, -UR7, URZ, URZ ;  /* 0x000000ff07097290 */ /* 0x000fe4000fffe1ff */
[----:B------:R-:W-:Y:S02]  /*15c0*/  @!UP0 USEL UR8, UR5, UR8, !UP2 ;  /* 0x0000000805088287 */ /* 0x000fe4000d000000 */
[----:B------:R-:W-:Y:S02]  /*15d0*/  UIMAD UR9, UR19, UR9, UR4 ;  /* 0x00000009130972a4 */ /* 0x000fe4000f8e0204 */
[----:B------:R-:W-:Y:S02]  /*15e0*/  @!UP0 UIADD3 UR7, UPT, UPT, UR7, -UR8, URZ ;  /* 0x8000000807078290 */ /* 0x000fe4000fffe0ff */
[----:B------:R-:W-:-:S02]  /*15f0*/  @!UP0 UIMAD UR6, UR9, UR6, UR8 ;  /* 0x00000006090682a4 */ /* 0x000fc4000f8e0208 */
[----:B------:R-:W-:-:S04]  /*1600*/  @!UP0 UIMAD UR4, UR7, UR19, UR5 ;  /* 0x00000013070482a4 */ /* 0x000fc8000f8e0205 */
[----:B------:R-:W-:Y:S01]  /*1610*/  UIMAD UR28, UR4, UR14, UR10 ;  /* 0x0000000e041c72a4 */ /* 0x000fe2000f8e020a */
[----:B------:R-:W-:Y:S02]  /*1620*/  @!UP0 UMOV UR5, UR6 ;  /* 0x0000000600058c82 */ /* 0x000fe40008000000 */
[----:B------:R-:W-:-:S12]  /*1630*/  UIMAD UR52, UR5, UR21, UR52 ;  /* 0x00000015053472a4 */ /* 0x000fd8000f8e0234 */
.L_x_18:
[----:B------:R-:W-:-:S09]  /*1640*/  UISETP.NE.AND UP0, UPT, UR23, 0x1, UPT ;  /* 0x000000011700788c */ /* 0x000fd2000bf05270 */
[----:B------:R-:W-:Y:S05]  /*1650*/  BRA.U UP0, `(.L_x_19) ;  /* 0x0000000100407547 */ /* 0x000fea000b800000 */
[----:B------:R-:W2:Y:S01]  /*1660*/  LDCU.128 UR8, c[0x0][0xb10] ;  /* 0x00016200ff0877ac */ /* 0x000ea20008000c00 */
[----:B------:R-:W3:Y:S01]  /*1670*/  LDCU UR12, c[0x0][0xb0c] ;  /* 0x00016180ff0c77ac */ /* 0x000ee20008000800 */
[----:B------:R-:W4:Y:S01]  /*1680*/  LDCU UR13, c[0x0][0xb20] ;  /* 0x00016400ff0d77ac */ /* 0x000f220008000800 */
[----:B--2---:R-:W-:Y:S02]  /*1690*/  UIMAD.WIDE.U32 UR4, UR52, UR8, URZ ;  /* 0x00000008340472a5 */ /* 0x004fe4000f8e00ff */
[----:B------:R-:W-:Y:S02]  /*16a0*/  UIMAD.WIDE.U32 UR6, UR28, UR11, URZ ;  /* 0x0000000b1c0672a5 */ /* 0x000fe4000f8e00ff */
[----:B---3--:R-:W-:Y:S02]  /*16b0*/  UISETP.NE.AND UP0, UPT, UR12, 0x1, UPT ;  /* 0x000000010c00788c */ /* 0x008fe4000bf05270 */
[----:B------:R-:W-:-:S03]  /*16c0*/  USHF.R.U32.HI UR5, URZ, UR9, UR5 ;  /* 0x00000009ff057299 */ /* 0x000fc60008011605 */
[----:B------:R-:W-:Y:S01]  /*16d0*/  UMOV UR4, UR7 ;  /* 0x0000000700047c82 */ /* 0x000fe20008000000 */
[----:B------:R-:W-:Y:S02]  /*16e0*/  USEL UR5, UR52, UR5, !UP0 ;  /* 0x0000000534057287 */ /* 0x000fe4000c000000 */
[----:B------:R-:W-:Y:S02]  /*16f0*/  UISETP.NE.AND UP0, UPT, UR10, 0x1, UPT ;  /* 0x000000010a00788c */ /* 0x000fe4000bf05270 */
[----:B----4-:R-:W-:-:S04]  /*1700*/  USHF.R.U32.HI UR4, URZ, UR13, UR4 ;  /* 0x0000000dff047299 */ /* 0x010fc80008011604 */
[----:B------:R-:W-:-:S04]  /*1710*/  USEL UR4, UR28, UR4, !UP0 ;  /* 0x000000041c047287 */ /* 0x000fc8000c000000 */
[----:B------:R-:W-:Y:S02]  /*1720*/  UIADD3 UR6, UPT, UPT, -UR4, UR5, URZ ;  /* 0x0000000504067290 */ /* 0x000fe4000fffe1ff */
[----:B------:R-:W-:Y:S02]  /*1730*/  UIADD3 UR4, UPT, UPT, UR4, -UR5, URZ ;  /* 0x8000000504047290 */ /* 0x000fe4000fffe0ff */
[----:B------:R-:W-:Y:S02]  /*1740*/  UIMAD UR28, UR6, UR10, UR28 ;  /* 0x0000000a061c72a4 */ /* 0x000fe4000f8e021c */
[----:B------:R-:W-:-:S12]  /*1750*/  UIMAD UR52, UR4, UR12, UR52 ;  /* 0x0000000c043472a4 */ /* 0x000fd8000f8e0234 */
.L_x_19:
[----:B------:R-:W-:Y:S05]  /*1760*/  BRA.U !UP6, `(.L_x_20) ;  /* 0x000000010e0c7547 */ /* 0x000fea000b800000 */
[----:B------:R-:W-:Y:S01]  /*1770*/  UCGABAR_WAIT ;  /* 0x0000000000007dc7 */ /* 0x000fe20008000000 */
[----:B------:R-:W-:Y:S01]  /*1780*/  CCTL.IVALL ;  /* 0x00000000ff00798f */ /* 0x000fe20002000000 */
[----:B------:R-:W-:Y:S05]  /*1790*/  BRA `(.L_x_21) ;  /* 0x0000000000047947 */ /* 0x000fea0003800000 */
.L_x_20:
[----:B------:R-:W-:Y:S06]  /*17a0*/  BAR.SYNC.DEFER_BLOCKING 0x0 ;  /* 0x0000000000007b1d */ /* 0x000fec0000010000 */
.L_x_21:
[----:B------:R-:W-:Y:S05]  /*17b0*/  BRA.U UP5, `(.L_x_22) ;  /* 0x0000002105647547 */ /* 0x000fea000b800000 */
[----:B------:R-:W2:Y:S01]  /*17c0*/  LDCU UR5, c[0x0][0x388] ;  /* 0x00007100ff0577ac */ /* 0x000ea20008000800 */
[----:B------:R-:W-:Y:S01]  /*17d0*/  PLOP3.LUT P1, PT, PT, PT, UP3, 0x80, 0x8 ;  /* 0x000000000008781c */ /* 0x000fe20003f2f038 */
[----:B------:R-:W-:Y:S01]  /*17e0*/  IMAD.MOV.U32 R2, RZ, RZ, RZ ;  /* 0x000000ffff027224 */ /* 0x000fe200078e00ff */
[----:B------:R-:W-:Y:S01]  /*17f0*/  ISETP.EQ.OR P2, PT, R3, RZ, P3 ;  /* 0x000000ff0300720c */ /* 0x000fe20001f42670 */
[----:B------:R-:W3:Y:S01]  /*1800*/  LDCU UR6, c[0x0][0x38c] ;  /* 0x00007180ff0677ac */ /* 0x000ee20008000800 */
[----:B------:R-:W-:Y:S01]  /*1810*/  PLOP3.LUT P1, PT, P1, PT, PT, 0x8, 0x80 ;  /* 0x000000000080781c */ /* 0x000fe20000f2e170 */
[----:B------:R-:W4:Y:S01]  /*1820*/  LDCU UR48, c[0x0][0x390] ;  /* 0x00007200ff3077ac */ /* 0x000f220008000800 */
[----:B------:R-:W-:Y:S01]  /*1830*/  UISETP.NE.AND UP1, UPT, UR18, URZ, UPT ;  /* 0x000000ff1200728c */ /* 0x000fe2000bf25270 */
[----:B------:R-:W1:Y:S01]  /*1840*/  LDCU UR47, c[0x0][0x370] ;  /* 0x00006e00ff2f77ac */ /* 0x000e620008000800 */
[----:B--2---:R-:W-:Y:S02]  /*1850*/  UIADD3 UR5, UPT, UPT, UR5, 0x1f, URZ ;  /* 0x0000001f05057890 */ /* 0x004fe4000fffe0ff */
[----:B------:R-:W-:-:S02]  /*1860*/  USEL UR33, UR45, 0x2, UP1 ;  /* 0x000000022d217887 */ /* 0x000fc40008800000 */
[----:B------:R-:W-:Y:S01]  /*1870*/  USHF.R.S32.HI UR4, URZ, 0x1f, UR5 ;  /* 0x0000001fff047899 */ /* 0x000fe20008011405 */
[----:B------:R-:W2:Y:S03]  /*1880*/  LDCU.64 UR36, c[0x0][0x348] ;  /* 0x00006900ff2477ac */ /* 0x000ea60008000a00 */
[----:B------:R-:W-:Y:S02]  /*1890*/  ULEA.HI UR4, UR4, UR5, URZ, 0x5 ;  /* 0x0000000504047291 */ /* 0x000fe4000f8f28ff */
[----:B------:R-:W-:Y:S02]  /*18a0*/  USHF.L.U32 UR5, UR20, 0x5, URZ ;  /* 0x0000000514057899 */ /* 0x000fe400080006ff */
[----:B------:R-:W-:Y:S02]  /*18b0*/  USHF.R.S32.HI UR4, URZ, 0x5, UR4 ;  /* 0x00000005ff047899 */ /* 0x000fe40008011404 */
[----:B------:R-:W-:-:S02]  /*18c0*/  ULOP3.LUT UR50, UR5, 0x20, URZ, 0xc0, !UPT ;  /* 0x0000002005327892 */ /* 0x000fc4000f8ec0ff */
[----:B---3--:R-:W-:Y:S02]  /*18d0*/  UIMAD UR4, UR4, UR6, URZ ;  /* 0x00000006040472a4 */ /* 0x008fe4000f8e02ff */
[----:B------:R-:W-:Y:S02]  /*18e0*/  USHF.L.U32 UR51, UR20, 0x7, URZ ;  /* 0x0000000714337899 */ /* 0x000fe400080006ff */
[----:B----4-:R-:W-:Y:S01]  /*18f0*/  UIMAD UR48, UR4, UR48, URZ ;  /* 0x00000030043072a4 */ /* 0x010fe2000f8e02ff */
[----:B------:R-:W3:Y:S03]  /*1900*/  LDCU UR46, c[0x0][0x374] ;  /* 0x00006e80ff2e77ac */ /* 0x000ee60008000800 */
[----:B------:R-:W-:Y:S02]  /*1910*/  UISETP.NE.AND UP2, UPT, UR48, URZ, UPT ;  /* 0x000000ff3000728c */ /* 0x000fe4000bf45270 */
[----:B------:R-:W-:Y:S01]  /*1920*/  UISETP.LT.U32.AND UP0, UPT, UR48, 0x14, UPT ;  /* 0x000000143000788c */ /* 0x000fe2000bf01070 */
[----:B------:R-:W-:Y:S01]  /*1930*/  UMOV UR23, 0x1 ;  /* 0x0000000100177882 */ /* 0x000fe20000000000 */
[----:B------:R-:W-:-:S02]  /*1940*/  UMOV UR26, URZ ;  /* 0x000000ff001a7c82 */ /* 0x000fc40008000000 */
[----:B------:R-:W-:Y:S01]  /*1950*/  USEL UR4, UR48, 0x14, UP0 ;  /* 0x0000001430047887 */ /* 0x000fe20008000000 */
[----:B------:R-:W-:Y:S01]  /*1960*/  UMOV UR27, URZ ;  /* 0x000000ff001b7c82 */ /* 0x000fe20008000000 */
[----:B------:R-:W-:Y:S02]  /*1970*/  UMOV UR34, URZ ;  /* 0x000000ff00227c82 */ /* 0x000fe40008000000 */
[----:B------:R-:W-:Y:S02]  /*1980*/  UIADD3 UR5, UPT, UPT, UR4, -0x1, URZ ;  /* 0xffffffff04057890 */ /* 0x000fe4000fffe0ff */
[----:B------:R-:W-:Y:S02]  /*1990*/  @!UP2 UIADD3 UR5, UPT, UPT, UR4, URZ, URZ ;  /* 0x000000ff0405a290 */ /* 0x000fe4000fffe0ff */
[----:B------:R-:W-:Y:S02]  /*19a0*/  UIADD3 UR45, UPT, UPT, UR48, -UR4, URZ ;  /* 0x80000004302d7290 */ /* 0x000fe4000fffe0ff */
[----:B-123--:R-:W-:-:S12]  /*19b0*/  UIADD3 UR49, UPT, UPT, UR5, 0x1, URZ ;  /* 0x0000000105317890 */ /* 0x00efd8000fffe0ff */
.L_x_40:
[----:B------:R-:W1:Y:S01]  /*19c0*/  S2UR UR25, SR_CgaCtaId ;  /* 0x00000000001979c3 */ /* 0x000e620000008800 */
[----:B------:R-:W-:Y:S01]  /*19d0*/  UMOV UR4, 0x400 ;  /* 0x0000040000047882 */ /* 0x000fe20000000000 */
[----:B------:R-:W-:Y:S01]  /*19e0*/  MOV R0, UR23 ;  /* 0x0000001700007c02 */ /* 0x000fe20008000f00 */
[----:B------:R-:W-:Y:S02]  /*19f0*/  UISETP.NE.AND UP0, UPT, UR48, URZ, UPT ;  /* 0x000000ff3000728c */ /* 0x000fe4000bf05270 */
[----:B------:R-:W-:Y:S01]  /*1a00*/  ULEA UR19, UR28, UR50, 0x6 ;  /* 0x000000321c137291 */ /* 0x000fe2000f8e30ff */
[----:B------:R-:W-:Y:S01]  /*1a10*/  SHF.L.U32 R0, R0, 0x1f, RZ ;  /* 0x0000001f00007819 */ /* 0x000fe200000006ff */
[----:B------:R-:W-:Y:S01]  /*1a20*/  UMOV UR24, URZ ;  /* 0x000000ff00187c82 */ /* 0x000fe20008000000 */
[----:B------:R-:W-:Y:S01]  /*1a30*/  UMOV UR21, URZ ;  /* 0x000000ff00157c82 */ /* 0x000fe20008000000 */
[----:B------:R-:W-:Y:S01]  /*1a40*/  UMOV UR20, URZ ;  /* 0x000000ff00147c82 */ /* 0x000fe20008000000 */
[----:B-1----:R-:W-:-:S04]  /*1a50*/  ULEA UR25, UR25, UR4, 0x18 ;  /* 0x0000000419197291 */ /* 0x002fc8000f8ec0ff */
[----:B------:R-:W-:-:S09]  /*1a60*/  ULEA UR4, UR26, UR25, 0x3 ;  /* 0x000000191a047291 */ /* 0x000fd2000f8e18ff */
[----:B------:R1:W2:Y:S01]  /*1a70*/  SYNCS.PHASECHK.TRANS64.TRYWAIT P0, [UR4+0xa0], R0 ;  /* 0x0000a000ff0075a7 */ /* 0x0002a20008001104 */
[----:B------:R-:W-:-:S04]  /*1a80*/  ULEA.HI UR4, UR52, UR52, URZ, 0x1 ;  /* 0x0000003434047291 */ /* 0x000fc8000f8f08ff */
[----:B------:R-:W-:-:S04]  /*1a90*/  USHF.L.U32 UR4, UR4, 0x7, URZ ;  /* 0x0000000704047899 */ /* 0x000fc800080006ff */
[----:B------:R-:W-:-:S04]  /*1aa0*/  ULOP3.LUT UR4, UR4, 0xffffff00, URZ, 0xc0, !UPT ;  /* 0xffffff0004047892 */ /* 0x000fc8000f8ec0ff */
[----:B------:R-:W-:Y:S01]  /*1ab0*/  ULOP3.LUT UR35, UR4, 0x80, UR51, 0xf8, !UPT ;  /* 0x0000008004237892 */ /* 0x000fe2000f8ef833 */
[----:B------:R-:W-:Y:S11]  /*1ac0*/  BRA.U !UP0, `(.L_x_23) ;  /* 0x0000000508607547 */ /* 0x000ff6000b800000 */
[----:B------:R-:W3:Y:S01]  /*1ad0*/  LDCU.128 UR8, c[0x0][0x480] ;  /* 0x00009000ff0877ac */ /* 0x000ee20008000c00 */
[----:B------:R-:W4:Y:S01]  /*1ae0*/  LDCU.64 UR12, c[0x0][0x490] ;  /* 0x00009200ff0c77ac */ /* 0x000f220008000a00 */
[----:B------:R-:W1:Y:S01]  /*1af0*/  LDCU.64 UR20, c[0x0][0x4b0] ;  /* 0x00009600ff1477ac */ /* 0x000e620008000a00 */
[----:B------:R-:W1:Y:S01]  /*1b00*/  LDCU.64 UR16, c[0x0][0x4d0] ;  /* 0x00009a00ff1077ac */ /* 0x000e620008000a00 */
[----:B------:R-:W1:Y:S01]  /*1b10*/  LDCU UR43, c[0x0][0x390] ;  /* 0x00007200ff2b77ac */ /* 0x000e620008000800 */
[----:B---3--:R-:W-:Y:S02]  /*1b20*/  UIMAD.WIDE.U32 UR4, UR35, UR9, URZ ;  /* 0x00000009230472a5 */ /* 0x008fe4000f8e00ff */
[----:B------:R-:W-:Y:S01]  /*1b30*/  UISETP.NE.AND UP0, UPT, UR8, 0x1, UPT ;  /* 0x000000010800788c */ /* 0x000fe2000bf05270 */
[----:B------:R-:W3:Y:S04]  /*1b40*/  LDCU UR44, c[0x0][0x38c] ;  /* 0x00007180ff2c77ac */ /* 0x000ee80008000800 */
[----:B------:R-:W-:Y:S01]  /*1b50*/  UMOV UR4, UR5 ;  /* 0x0000000500047c82 */ /* 0x000fe20008000000 */
[----:B------:R-:W1:Y:S01]  /*1b60*/  LDCU.64 UR14, c[0x0][0x4b8] ;  /* 0x00009700ff0e77ac */ /* 0x000e620008000a00 */
[----:B------:R-:W-:-:S02]  /*1b70*/  USHF.R.U32.HI UR6, URZ, UR10, UR4 ;  /* 0x0000000aff067299 */ /* 0x000fc40008011604 */
[----:B------:R-:W-:Y:S02]  /*1b80*/  UIADD3 UR34, UPT, UPT, UR49, UR27, URZ ;  /* 0x0000001b31227290 */ /* 0x000fe4000fffe0ff */
[----:B------:R-:W-:Y:S02]  /*1b90*/  USEL UR6, UR35, UR6, !UP0 ;  /* 0x0000000623067287 */ /* 0x000fe4000c000000 */
[----:B------:R-:W-:Y:S02]  /*1ba0*/  UISETP.NE.AND UP0, UPT, UR11, 0x1, UPT ;  /* 0x000000010b00788c */ /* 0x000fe4000bf05270 */
[----:B----4-:R-:W-:Y:S02]  /*1bb0*/  UIMAD.WIDE.U32 UR4, UR6, UR12, URZ ;  /* 0x0000000c060472a5 */ /* 0x010fe4000f8e00ff */
[----:B------:R-:W-:Y:S01]  /*1bc0*/  UIADD3 UR7, UPT, UPT, -UR6, URZ, URZ ;  /* 0x000000ff06077290 */ /* 0x000fe2000fffe1ff */
[----:B------:R-:W-:-:S03]  /*1bd0*/  UMOV UR24, URZ ;  /* 0x000000ff00187c82 */ /* 0x000fc60008000000 */
[----:B------:R-:W-:Y:S01]  /*1be0*/  UIMAD UR7, UR8, UR7, UR35 ;  /* 0x00000007080772a4 */ /* 0x000fe2000f8e0223 */
[----:B------:R-:W-:Y:S02]  /*1bf0*/  UMOV UR4, UR5 ;  /* 0x0000000500047c82 */ /* 0x000fe40008000000 */
[----:B------:R-:W-:Y:S02]  /*1c00*/  USHF.R.U32.HI UR13, URZ, UR13, UR4 ;  /* 0x0000000dff0d7299 */ /* 0x000fe40008011604 */
[----:B------:R-:W4:Y:S02]  /*1c10*/  LDCU.64 UR4, c[0x0][0x4d8] ;  /* 0x00009b00ff0477ac */ /* 0x000f240008000a00 */
[----:B------:R-:W-:-:S04]  /*1c20*/  USEL UR13, UR6, UR13, !UP0 ;  /* 0x0000000d060d7287 */ /* 0x000fc8000c000000 */
[----:B------:R-:W-:-:S04]  /*1c30*/  UIADD3 UR12, UPT, UPT, -UR13, URZ, URZ ;  /* 0x000000ff0d0c7290 */ /* 0x000fc8000fffe1ff */
[----:B------:R-:W-:Y:S02]  /*1c40*/  UIMAD UR12, UR11, UR12, UR6 ;  /* 0x0000000c0b0c72a4 */ /* 0x000fe4000f8e0206 */
[----:B-1----:R-:W-:Y:S02]  /*1c50*/  UIMAD UR11, UR7, UR20, UR16 ;  /* 0x00000014070b72a4 */ /* 0x002fe4000f8e0210 */
[----:B------:R-:W-:Y:S01]  /*1c60*/  UIMAD UR12, UR12, UR21, UR17 ;  /* 0x000000150c0c72a4 */ /* 0x000fe2000f8e0211 */
[----:B------:R-:W-:Y:S01]  /*1c70*/  UMOV UR6, UR26 ;  /* 0x0000001a00067c82 */ /* 0x000fe20008000000 */
[----:B------:R-:W-:Y:S01]  /*1c80*/  UMOV UR20, URZ ;  /* 0x000000ff00147c82 */ /* 0x000fe20008000000 */
[----:B---3--:R-:W-:-:S09]  /*1c90*/  UMOV UR21, URZ ;  /* 0x000000ff00157c82 */ /* 0x008fd20008000000 */
.L_x_29:
[----:B------:R-:W-:Y:S01]  /*1ca0*/  @!P3 MOV R3, 0x5000 ;  /* 0x000050000003b802 */ /* 0x000fe20000000f00 */
[----:B------:R-:W-:Y:S01]  /*1cb0*/  ULEA UR9, UR6, UR25, 0x3 ;  /* 0x0000001906097291 */ /* 0x000fe2000f8e18ff */
[----:B-12---:R-:W-:Y:S11]  /*1cc0*/  @P0 BRA `(.L_x_24) ;  /* 0x0000000000100947 */ /* 0x006ff60003800000 */
[----:B------:R-:W-:Y:S04]  /*1cd0*/  MOV R0, UR23 ;  /* 0x0000001700007c02 */ /* 0x000fe80008000f00 */
[----:B------:R-:W-:Y:S04]  /*1ce0*/  SHF.L.U32 R5, R0, 0x1f, RZ ;  /* 0x0000001f00057819 */ /* 0x000fe800000006ff */
[----:B------:R-:W1:Y:S02]  /*1cf0*/  SYNCS.PHASECHK.TRANS64.TRYWAIT P0, [UR9+0xa0], R5 ;  /* 0x0000a005ff0075a7 */ /* 0x000e640008001109 */
[----:B-1----:R-:W-:Y:S05]  /*1d00*/  @!P0 BRA `(.L_x_25) ;  /* 0x0000007000888947 */ /* 0x002fea0003800000 */
.L_x_24:
[----:B------:R2:W-:Y:S01]  /*1d10*/  @!P3 SYNCS.ARRIVE.TRANS64 RZ, [UR9], R3 ;  /* 0x00000003ffffb9a7 */ /* 0x0005e20008000009 */
[----:B------:R-:W-:Y:S04]  /*1d20*/  ULOP3.LUT UR7, UR33, 0x2, URZ, 0xfc, !UPT ;  /* 0x0000000221077892 */ /* 0x000fe8000f8efcff */
[----:B------:R-:W-:Y:S09]  /*1d30*/  UISETP.NE.AND UP0, UPT, UR7, 0x2, UPT ;  /* 0x000000020700788c */ /* 0x000ff2000bf05270 */
[----:B------:R-:W-:Y:S05]  /*1d40*/  BRA.U UP0, `(.L_x_26) ;  /* 0x0000000100047547 */ /* 0x000fea000b800000 */
[----:B----4-:R-:W-:Y:S05]  /*1d50*/  BPT.TRAP 0x1 ;  /* 0x000000040000795c */ /* 0x010fea0000300000 */
.L_x_26:
[----:B------:R-:W-:Y:S04]  /*1d60*/  BSSY.RECONVERGENT B0, `(.L_x_27) ;  /* 0x0000003000007945 */ /* 0x000fe80003800200 */
[----:B------:R-:W-:Y:S05]  /*1d70*/  @P2 BRA `(.L_x_28) ;  /* 0x0000000000042947 */ /* 0x000fea0003800000 */
[----:B----4-:R-:W-:Y:S05]  /*1d80*/  BPT.TRAP 0x1 ;  /* 0x000000040000795c */ /* 0x010fea0000300000 */
.L_x_28:
[----:B----4-:R-:W-:Y:S05]  /*1d90*/  BSYNC.RECONVERGENT B0 ;  /* 0x0000000000007941 */ /* 0x010fea0003800200 */
.L_x_27:
[----:B------:R-:W-:Y:S02]  /*1da0*/  UIADD3 UR7, UPT, UPT, UR6, 0x1, URZ ;  /* 0x0000000106077890 */ /* 0x000fe4000fffe0ff */
[----:B------:R-:W-:Y:S02]  /*1db0*/  ULEA UR16, UR6, UR25, 0xb ;  /* 0x0000001906107291 */ /* 0x000fe4000f8e58ff */
[----:B------:R-:W-:Y:S02]  /*1dc0*/  UISETP.NE.AND UP0, UPT, UR7, 0x14, UPT ;  /* 0x000000140700788c */ /* 0x000fe4000bf05270 */
[----:B------:R-:W-:Y:S02]  /*1dd0*/  UIADD3 UR30, UP1, UPT, UR36, 0x80, URZ ;  /* 0x00000080241e7890 */ /* 0x000fe4000ff3e0ff */
[----:B------:R-:W-:Y:S02]  /*1de0*/  USEL UR8, URZ, 0x1, UP0 ;  /* 0x00000001ff087887 */ /* 0x000fe40008000000 */
[----:B------:R-:W-:Y:S02]  /*1df0*/  USEL UR26, UR7, URZ, UP0 ;  /* 0x000000ff071a7287 */ /* 0x000fe40008000000 */
[----:B------:R-:W-:Y:S02]  /*1e00*/  ULOP3.LUT UR23, UR23, UR8, URZ, 0x3c, !UPT ;  /* 0x0000000817177292 */ /* 0x000fe4000f8e3cff */
[----:B------:R-:W-:Y:S02]  /*1e10*/  ULEA UR7, UR26, UR25, 0x3 ;  /* 0x000000191a077291 */ /* 0x000fe4000f8e18ff */
[----:B------:R-:W-:Y:S02]  /*1e20*/  ULEA UR8, UR6, UR25, 0xd ;  /* 0x0000001906087291 */ /* 0x000fe4000f8e68ff */
[----:B------:R-:W-:Y:S01]  /*1e30*/  ULOP3.LUT UR9, UR9, 0xfefffff8, URZ, 0xc0, !UPT ;  /* 0xfefffff809097892 */ /* 0x000fe2000f8ec0ff */
[----:B-1----:R-:W-:Y:S01]  /*1e40*/  MOV R0, UR23 ;  /* 0x0000001700007c02 */ /* 0x002fe20008000f00 */
[----:B------:R-:W-:Y:S02]  /*1e50*/  USHF.L.U32 UR10, UR24, 0x5, URZ ;  /* 0x00000005180a7899 */ /* 0x000fe400080006ff */
[----:B------:R-:W-:Y:S01]  /*1e60*/  UIADD3.X UR31, UPT, UPT, URZ, UR37, URZ, UP1, !UPT ;  /* 0x00000025ff1f7290 */ /* 0x000fe20008ffe4ff */
[----:B--2---:R-:W-:Y:S01]  /*1e70*/  SHF.L.U32 R3, R0, 0x1f, RZ ;  /* 0x0000001f00037819 */ /* 0x004fe200000006ff */
[----:B------:R-:W-:Y:S02]  /*1e80*/  UIADD3 UR8, UPT, UPT, UR8, 0x6400, URZ ;  /* 0x0000640008087890 */ /* 0x000fe4000fffe0ff */
[----:B------:R-:W-:Y:S01]  /*1e90*/  UIADD3 UR28, UP0, UPT, UR36, 0x180, URZ ;  /* 0x00000180241c7890 */ /* 0x000fe2000ff1e0ff */
[----:B------:R3:W1:Y:S01]  /*1ea0*/  SYNCS.PHASECHK.TRANS64.TRYWAIT P0, [UR7+0xa0], R3 ;  /* 0x0000a003ff0075a7 */ /* 0x0006620008001107 */
[----:B------:R-:W-:Y:S02]  /*1eb0*/  UIMAD UR7, UR20, UR14, UR4 ;  /* 0x0000000e140772a4 */ /* 0x000fe4000f8e0204 */
[----:B------:R-:W-:Y:S02]  /*1ec0*/  UIMAD UR6, UR21, UR15, UR5 ;  /* 0x0000000f150672a4 */ /* 0x000fe4000f8e0205 */
[----:B------:R-:W-:Y:S02]  /*1ed0*/  UIADD3.X UR29, UPT, UPT, URZ, UR37, URZ, UP0, !UPT ;  /* 0x00000025ff1d7290 */ /* 0x000fe400087fe4ff */
[----:B------:R-:W-:Y:S02]  /*1ee0*/  UPRMT UR6, UR7, 0x40, UR6 ;  /* 0x0000004007067896 */ /* 0x000fe40008000006 */
[----:B------:R-:W-:Y:S02]  /*1ef0*/  UIADD3 UR16, UPT, UPT, UR16, 0x2e400, URZ ;  /* 0x0002e40010107890 */ /* 0x000fe4000fffe0ff */
[----:B------:R-:W-:Y:S02]  /*1f00*/  UPRMT UR6, UR6, 0x5410, URZ ;  /* 0x0000541006067896 */ /* 0x000fe400080000ff */
[----:B------:R-:W-:Y:S02]  /*1f10*/  UIADD3 UR32, UPT, UPT, UR20, 0x1, URZ ;  /* 0x0000000114207890 */ /* 0x000fe4000fffe0ff */
[----:B------:R-:W-:Y:S02]  /*1f20*/  UIADD3 UR22, UPT, UPT, UR21, 0x1, URZ ;  /* 0x0000000115167890 */ /* 0x000fe4000fffe0ff */
[----:B------:R-:W-:Y:S02]  /*1f30*/  UISETP.NE.AND UP2, UPT, UR32, UR44, UPT ;  /* 0x0000002c2000728c */ /* 0x000fe4000bf45270 */
[----:B------:R-:W-:Y:S02]  /*1f40*/  UIADD3 UR27, UPT, UPT, UR27, 0x1, URZ ;  /* 0x000000011b1b7890 */ /* 0x000fe4000fffe0ff */
[----:B------:R-:W-:Y:S01]  /*1f50*/  UIADD3 UR7, UPT, UPT, UR24, 0x1, URZ ;  /* 0x0000000118077890 */ /* 0x000fe2000fffe0ff */
[----:B------:R-:W-:Y:S01]  /*1f60*/  UMOV UR40, 0x0 ;  /* 0x0000000000287882 */ /* 0x000fe20000000000 */
[----:B------:R-:W-:Y:S01]  /*1f70*/  UMOV UR41, 0x10000000 ;  /* 0x1000000000297882 */ /* 0x000fe20000000000 */
[----:B------:R-:W-:Y:S01]  /*1f80*/  UMOV UR17, UR9 ;  /* 0x0000000900117c82 */ /* 0x000fe20008000000 */
[----:B------:R2:W-:Y:S01]  /*1f90*/  UTMALDG.4D.IM2COL.2CTA [UR8], [UR30], UR6, desc[UR40] ;  /* 0x000028081e0073b4 */ /* 0x0005e20008259006 */
[----:B------:R-:W-:Y:S02]  /*1fa0*/  UMOV UR18, UR10 ;  /* 0x0000000a00127c82 */ /* 0x000fe40008000000 */
[----:B------:R-:W-:Y:S04]  /*1fb0*/  @UP2 UIADD3 UR22, UPT, UPT, UR21, URZ, URZ ;  /* 0x000000ff15162290 */ /* 0x000fe8000fffe0ff */
[----:B------:R-:W-:Y:S01]  /*1fc0*/  UISETP.NE.AND UP0, UPT, UR22, UR43, UPT ;  /* 0x0000002b1600728c */ /* 0x000fe2000bf05270 */
[----:B------:R4:W-:Y:S10]  /*1fd0*/  UTMALDG.4D.2CTA [UR16], [UR28], desc[UR40] ;  /* 0x000028101c0075b4 */ /* 0x0009f40008219000 */
[----:B------:R-:W-:Y:S07]  /*1fe0*/  @UP0 UIADD3 UR7, UPT, UPT, UR24, URZ, URZ ;  /* 0x000000ff18070290 */ /* 0x000fee000fffe0ff */
[----:B------:R-:W-:Y:S01]  /*1ff0*/  UMOV UR24, UR7 ;  /* 0x0000000700187c82 */ /* 0x000fe20008000000 */
[----:B--2---:R-:W-:Y:S01]  /*2000*/  UMOV UR6, UR26 ;  /* 0x0000001a00067c82 */ /* 0x004fe20008000000 */
[----:B----4-:R-:W-:Y:S02]  /*2010*/  USEL UR21, UR22, URZ, UP0 ;  /* 0x000000ff16157287 */ /* 0x010fe40008000000 */
[----:B------:R-:W-:Y:S02]  /*2020*/  UISETP.NE.AND UP0, UPT, UR27, UR34, UPT ;  /* 0x000000221b00728c */ /* 0x000fe4000bf05270 */
[----:B------:R-:W-:Y:S07]  /*2030*/  USEL UR20, UR32, URZ, UP2 ;  /* 0x000000ff20147287 */ /* 0x000fee0009000000 */
[----:B---3--:R-:W-:Y:S05]  /*2040*/  BRA.U UP0, `(.L_x_29) ;  /* 0xfffffffd00147547 */ /* 0x008fea000b83ffff */
.L_x_23:
[----:B------:R-:W-:Y:S01]  /*2050*/  ULEA UR4, UR26, UR25, 0x3 ;  /* 0x000000191a047291 */ /* 0x000fe2000f8e18ff */
[----:B-1----:R-:W-:Y:S01]  /*2060*/  MOV R0, UR23 ;  /* 0x0000001700007c02 */ /* 0x002fe20008000f00 */
[----:B------:R-:W-:Y:S01]  /*2070*/  @!P1 SYNCS.ARRIVE.TRANS64.A1T0 RZ, [UR25+0x178], RZ ;  /* 0x000178ffffff99a7 */ /* 0x000fe20008100019 */
[----:B------:R-:W-:Y:S02]  /*2080*/  UISETP.GE.AND UP0, UPT, UR45, 0x1, UPT ;  /* 0x000000012d00788c */ /* 0x000fe4000bf06270 */
[----:B------:R-:W-:-:S04]  /*2090*/  SHF.L.U32 R0, R0, 0x1f, RZ ;  /* 0x0000001f00007819 */ /* 0x000fc800000006ff */
[----:B--2---:R1:W2:Y:S03]  /*20a0*/  SYNCS.PHASECHK.TRANS64.TRYWAIT P0, [UR4+0xa0], R0 ;  /* 0x0000a000ff0075a7 */ /* 0x0042a60008001104 */
[----:B------:R-:W-:Y:S05]  /*20b0*/  BRA.U !UP0, `(.L_x_30) ;  /* 0x00000005085c7547 */ /* 0x000fea000b800000 */
        /* <DEDUP_REMOVED lines=16> */
[----:B------:R-:W-:-:S03]  /*21c0*/  UMOV UR32, UR45 ;  /* 0x0000002d00207c82 */ /* 0x000fc60008000000 */
        /* <DEDUP_REMOVED lines=9> */
[----:B---3--:R-:W-:-:S11]  /*2260*/  UMOV UR6, UR26 ;  /* 0x0000001a00067c82 */ /* 0x008fd60008000000 */
.L_x_36:
[----:B------:R-:W-:Y:S01]  /*2270*/  @!P3 MOV R3, 0x5000 ;  /* 0x000050000003b802 */ /* 0x000fe20000000f00 */
[----:B------:R-:W-:Y:S01]  /*2280*/  ULEA UR9, UR6, UR25, 0x3 ;  /* 0x0000001906097291 */ /* 0x000fe2000f8e18ff */
[----:B-12---:R-:W-:Y:S11]  /*2290*/  @P0 BRA `(.L_x_31) ;  /* 0x0000000000100947 */ /* 0x006ff60003800000 */
[----:B------:R-:W-:Y:S04]  /*22a0*/  MOV R0, UR23 ;  /* 0x0000001700007c02 */ /* 0x000fe80008000f00 */
[----:B------:R-:W-:Y:S04]  /*22b0*/  SHF.L.U32 R5, R0, 0x1f, RZ ;  /* 0x0000001f00057819 */ /* 0x000fe800000006ff */
[----:B------:R-:W1:Y:S02]  /*22c0*/  SYNCS.PHASECHK.TRANS64.TRYWAIT P0, [UR9+0xa0], R5 ;  /* 0x0000a005ff0075a7 */ /* 0x000e640008001109 */
[----:B-1----:R-:W-:Y:S05]  /*22d0*/  @!P0 BRA `(.L_x_32) ;  /* 0x0000006c002c8947 */ /* 0x002fea0003800000 */
.L_x_31:
[----:B------:R2:W-:Y:S01]  /*22e0*/  @!P3 SYNCS.ARRIVE.TRANS64 RZ, [UR9], R3 ;  /* 0x00000003ffffb9a7 */ /* 0x0005e20008000009 */
[----:B------:R-:W-:Y:S04]  /*22f0*/  ULOP3.LUT UR7, UR33, 0x2, URZ, 0xfc, !UPT ;  /* 0x0000000221077892 */ /* 0x000fe8000f8efcff */
[----:B------:R-:W-:Y:S09]  /*2300*/  UISETP.NE.AND UP0, UPT, UR7, 0x2, UPT ;  /* 0x000000020700788c */ /* 0x000ff2000bf05270 */
[----:B------:R-:W-:Y:S05]  /*2310*/  BRA.U UP0, `(.L_x_33) ;  /* 0x0000000100047547 */ /* 0x000fea000b800000 */
[----:B----4-:R-:W-:Y:S05]  /*2320*/  BPT.TRAP 0x1 ;  /* 0x000000040000795c */ /* 0x010fea0000300000 */
.L_x_33:
[----:B------:R-:W-:Y:S04]  /*2330*/  BSSY.RECONVERGENT B0, `(.L_x_34) ;  /* 0x0000003000007945 */ /* 0x000fe80003800200 */
[----:B------:R-:W-:Y:S05]  /*2340*/  @P2 BRA `(.L_x_35) ;  /* 0x0000000000042947 */ /* 0x000fea0003800000 */
[----:B----4-:R-:W-:Y:S05]  /*2350*/  BPT.TRAP 0x1 ;  /* 0x000000040000795c */ /* 0x010fea0000300000 */
.L_x_35:
[----:B----4-:R-:W-:Y:S05]  /*2360*/  BSYNC.RECONVERGENT B0 ;  /* 0x0000000000007941 */ /* 0x010fea0003800200 */
.L_x_34:
        /* <DEDUP_REMOVED lines=26> */
[----:B------:R-:W-:Y:S01]  /*2510*/  UIADD3 UR7, UPT, UPT, UR24, 0x1, URZ ;  /* 0x0000000118077890 */ /* 0x000fe2000fffe0ff */
[----:B------:R-:W-:Y:S01]  /*2520*/  UMOV UR40, 0x0 ;  /* 0x0000000000287882 */ /* 0x000fe20000000000 */
[----:B------:R-:W-:Y:S01]  /*2530*/  UMOV UR41, 0x10000000 ;  /* 0x1000000000297882 */ /* 0x000fe20000000000 */
[----:B------:R-:W-:Y:S01]  /*2540*/  UMOV UR17, UR9 ;  /* 0x0000000900117c82 */ /* 0x000fe20008000000 */
[----:B------:R2:W-:Y:S01]  /*2550*/  UTMALDG.4D.IM2COL.2CTA [UR8], [UR30], UR6, desc[UR40] ;  /* 0x000028081e0073b4 */ /* 0x0005e20008259006 */
[----:B------:R-:W-:Y:S04]  /*2560*/  UMOV UR18, UR10 ;  /* 0x0000000a00127c82 */ /* 0x000fe80008000000 */
[----:B------:R-:W-:Y:S04]  /*2570*/  @UP2 UIADD3 UR22, UPT, UPT, UR21, URZ, URZ ;  /* 0x000000ff15162290 */ /* 0x000fe8000fffe0ff */
[----:B------:R-:W-:Y:S01]  /*2580*/  UISETP.NE.AND UP0, UPT, UR22, UR43, UPT ;  /* 0x0000002b1600728c */ /* 0x000fe2000bf05270 */
[----:B------:R4:W-:Y:S10]  /*2590*/  UTMALDG.4D.2CTA [UR16], [UR28], desc[UR40] ;  /* 0x000028101c0075b4 */ /* 0x0009f40008219000 */
[----:B------:R-:W-:Y:S07]  /*25a0*/  @UP0 UIADD3 UR7, UPT, UPT, UR24, URZ, URZ ;  /* 0x000000ff18070290 */ /* 0x000fee000fffe0ff */
[----:B------:R-:W-:Y:S01]  /*25b0*/  UMOV UR24, UR7 ;  /* 0x0000000700187c82 */ /* 0x000fe20008000000 */
[----:B--2---:R-:W-:Y:S02]  /*25c0*/  UIADD3 UR6, UPT, UPT, UR32, -0x1, URZ ;  /* 0xffffffff20067890 */ /* 0x004fe4000fffe0ff */
[----:B----4-:R-:W-:Y:S02]  /*25d0*/  USEL UR21, UR22, URZ, UP0 ;  /* 0x000000ff16157287 */ /* 0x010fe40008000000 */
[----:B------:R-:W-:Y:S02]  /*25e0*/  UISETP.GT.U32.AND UP0, UPT, UR32, 0x1, UPT ;  /* 0x000000012000788c */ /* 0x000fe4000bf04070 */
[----:B------:R-:W-:Y:S01]  /*25f0*/  USEL UR20, UR27, URZ, UP2 ;  /* 0x000000ff1b147287 */ /* 0x000fe20009000000 */
[----:B------:R-:W-:Y:S01]  /*2600*/  UMOV UR32, UR6 ;  /* 0x0000000600207c82 */ /* 0x000fe20008000000 */
[----:B------:R-:W-:Y:S05]  /*2610*/  UMOV UR6, UR26 ;  /* 0x0000001a00067c82 */ /* 0x000fea0008000000 */
[----:B---3--:R-:W-:Y:S05]  /*2620*/  BRA.U UP0, `(.L_x_36) ;  /* 0xfffffffd00107547 */ /* 0x008fea000b83ffff */
.L_x_30:
[----:B------:R-:W-:Y:S01]  /*2630*/  SHF.L.U32 R3, R2, 0x1f, RZ ;  /* 0x0000001f02037819 */ /* 0x000fe200000006ff */
[----:B------:R-:W-:-:S03]  /*2640*/  NOP ;  /* 0x0000000000007918 */ /* 0x000fc60000000000 */
[----:B-12---:R-:W1:Y:S02]  /*2650*/  SYNCS.PHASECHK.TRANS64.TRYWAIT P0, [UR25+0x180], R3 ;  /* 0x00018003ff0075a7 */ /* 0x006e640008001119 */
[----:B-1----:R-:W-:Y:S05]  /*2660*/  @!P0 BRA `(.L_x_37) ;  /* 0x0000006800608947 */ /* 0x002fea0003800000 */
.L_x_146:
[----:B------:R-:W2:Y:S01]  /*2670*/  LDS.128 R4, [UR25+0x1c0] ;  /* 0x0001c019ff047984 */ /* 0x000ea20008000c00 */
[----:B------:R-:W-:Y:S02]  /*2680*/  UIADD3 UR4, UPT, UPT, UR25, 0x188, URZ ;  /* 0x0000018819047890 */ /* 0x000fe4000fffe0ff */
[----:B------:R-:W-:Y:S01]  /*2690*/  UISETP.GE.AND UP0, UPT, UR39, 0x1, UPT ;  /* 0x000000012700788c */ /* 0x000fe2000bf06270 */
[----:B------:R-:W-:Y:S01]  /*26a0*/  @!PT LDS RZ, [RZ] ;  /* 0x00000000fffff984 */ /* 0x000fe20000000800 */
[----:B------:R-:W-:Y:S01]  /*26b0*/  @!PT LDS RZ, [RZ] ;  /* 0x00000000fffff984 */ /* 0x000fe20000000800 */
[----:B------:R-:W-:Y:S01]  /*26c0*/  @!PT LDS RZ, [RZ] ;  /* 0x00000000fffff984 */ /* 0x000fe20000000800 */
[----:B------:R-:W-:Y:S01]  /*26d0*/  @!PT LDS RZ, [RZ] ;  /* 0x00000000fffff984 */ /* 0x000fe20000000800 */
[----:B------:R3:W-:Y:S06]  /*26e0*/  MEMBAR.ALL.CTA ;  /* 0x0000000000007992 */ /* 0x0007ec0000008000 */
[----:B---3--:R-:W3:Y:S01]  /*26f0*/  FENCE.VIEW.ASYNC.S ;  /* 0x00000000000073c6 */ /* 0x008ee20000000000 */
[----:B------:R-:W-:-:S09]  /*2700*/  UPRMT UR4, URZ, 0x654, UR4 ;  /* 0x00000654ff047896 */ /* 0x000fd20008000004 */
[----:B---3--:R-:W-:Y:S01]  /*2710*/  SYNCS.ARRIVE.TRANS64.RED.A1T0 RZ, [UR4], RZ ;  /* 0x000000ffffff79a7 */ /* 0x008fe20008100404 */
[----:B--2---:R-:W-:-:S13]  /*2720*/  LOP3.LUT P0, RZ, R6, 0x1, RZ, 0xc0, !PT ;  /* 0x0000000106ff7812 */ /* 0x004fda000780c0ff */
[----:B------:R-:W-:Y:S01]  /*2730*/  VOTEU.ANY UP1, P0 ;  /* 0x0000000000ff7886 */ /* 0x000fe20000020100 */
[----:B------:R-:W-:-:S13]  /*2740*/  PLOP3.LUT P0, PT, PT, PT, UP1, 0x80, 0x8 ;  /* 0x000000000008781c */ /* 0x000fda0003f0f018 */
[----:B-1----:R-:W-:Y:S02]  /*2750*/  @P0 MOV R0, R4 ;  /* 0x0000000400000202 */ /* 0x002fe40000000f00 */
[----:B------:R-:W-:Y:S02]  /*2760*/  @P0 LOP3.LUT R4, R5, 0xffff, RZ, 0xc0, !PT ;  /* 0x0000ffff05040812 */ /* 0x000fe400078ec0ff */
[----:B------:R-:W-:Y:S02]  /*2770*/  @P0 R2UR UR6, R0 ;  /* 0x00000000000602ca */ /* 0x000fe400000e0000 */
[----:B------:R-:W-:-:S11]  /*2780*/  @P0 R2UR UR5, R4 ;  /* 0x00000000040502ca */ /* 0x000fd600000e0000 */
[----:B------:R-:W-:Y:S02]  /*2790*/  @UP1 UMOV UR42, UR6 ;  /* 0x00000006002a1c82 */ /* 0x000fe40008000000 */
[----:B------:R-:W-:Y:S01]  /*27a0*/  @UP1 UMOV UR38, UR5 ;  /* 0x0000000500261c82 */ /* 0x000fe20008000000 */
[----:B------:R-:W-:Y:S05]  /*27b0*/  BRA.U !UP0, `(.L_x_38) ;  /* 0x0000000108d47547 */ /* 0x000fea000b800000 */
[----:B------:R-:W1:Y:S01]  /*27c0*/  LDCU.128 UR16, c[0x0][0xb10] ;  /* 0x00016200ff1077ac */ /* 0x000e620008000c00 */
[----:B------:R-:W2:Y:S01]  /*27d0*/  LDCU UR21, c[0x0][0xb20] ;  /* 0x00016400ff1577ac */ /* 0x000ea20008000800 */
[----:B------:R-:W3:Y:S01]  /*27e0*/  LDCU UR20, c[0x0][0xb0c] ;  /* 0x00016180ff1477ac */ /* 0x000ee20008000800 */
[----:B------:R-:W4:Y:S01]  /*27f0*/  LDCU.64 UR8, c[0x0][0xb28] ;  /* 0x00016500ff0877ac */ /* 0x000f220008000a00 */
[----:B------:R-:W-:Y:S02]  /*2800*/  UISETP.NE.AND UP3, UPT, UR39, 0x1, UPT ;  /* 0x000000012700788c */ /* 0x000fe4000bf65270 */
[----:B-1----:R-:W-:Y:S02]  /*2810*/  UIMAD.WIDE.U32 UR4, UR46, UR19, URZ ;  /* 0x000000132e0472a5 */ /* 0x002fe4000f8e00ff */
[----:B------:R-:W-:Y:S02]  /*2820*/  UIMAD.WIDE.U32 UR6, UR47, UR16, URZ ;  /* 0x000000102f0672a5 */ /* 0x000fe4000f8e00ff */
[----:B------:R-:W-:-:S02]  /*2830*/  UISETP.NE.AND UP0, UPT, UR18, 0x1, UPT ;  /* 0x000000011200788c */ /* 0x000fc4000bf05270 */
[----:B------:R-:W-:Y:S01]  /*2840*/  UIMAD.WIDE.U32 UR14, UR38, UR19, URZ ;  /* 0x00000013260e72a5 */ /* 0x000fe2000f8e00ff */
[----:B------:R-:W-:Y:S01]  /*2850*/  UMOV UR4, UR5 ;  /* 0x0000000500047c82 */ /* 0x000fe20008000000 */
[----:B---3--:R-:W-:Y:S02]  /*2860*/  UISETP.NE.AND UP2, UPT, UR20, 0x1, UPT ;  /* 0x000000011400788c */ /* 0x008fe4000bf45270 */
[----:B--2---:R-:W-:Y:S02]  /*2870*/  USHF.R.U32.HI UR5, URZ, UR21, UR4 ;  /* 0x00000015ff057299 */ /* 0x004fe40008011604 */
[----:B------:R-:W-:Y:S01]  /*2880*/  UIMAD.WIDE.U32 UR12, UR42, UR16, URZ ;  /* 0x000000102a0c72a5 */ /* 0x000fe2000f8e00ff */
[----:B------:R-:W-:Y:S01]  /*2890*/  UMOV UR4, UR7 ;  /* 0x0000000700047c82 */ /* 0x000fe20008000000 */
[----:B------:R-:W-:Y:S02]  /*28a0*/  USEL UR5, UR46, UR5, !UP0 ;  /* 0x000000052e057287 */ /* 0x000fe4000c000000 */
[----:B------:R-:W-:-:S02]  /*28b0*/  USHF.R.U32.HI UR4, URZ, UR17, UR4 ;  /* 0x00000011ff047299 */ /* 0x000fc40008011604 */
[----:B----4-:R-:W-:Y:S02]  /*28c0*/  UIMAD.WIDE.U32 UR10, UR5, UR8, URZ ;  /* 0x00000008050a72a5 */ /* 0x010fe4000f8e00ff */
[----:B------:R-:W-:Y:S01]  /*28d0*/  USEL UR6, UR47, UR4, !UP2 ;  /* 0x000000042f067287 */ /* 0x000fe2000d000000 */
[----:B------:R-:W-:Y:S02]  /*28e0*/  UMOV UR12, UR13 ;  /* 0x0000000d000c7c82 */ /* 0x000fe40008000000 */
[----:B------:R-:W-:Y:S01]  /*28f0*/  UMOV UR4, UR15 ;  /* 0x0000000f00047c82 */ /* 0x000fe20008000000 */
[----:B------:R-:W-:Y:S01]  /*2900*/  UIMAD.WIDE.U32 UR14, UR6, UR8, URZ ;  /* 0x00000008060e72a5 */ /* 0x000fe2000f8e00ff */
[----:B------:R-:W-:Y:S01]  /*2910*/  UMOV UR10, UR11 ;  /* 0x0000000b000a7c82 */ /* 0x000fe20008000000 */
[----:B------:R-:W-:Y:S02]  /*2920*/  USHF.R.U32.HI UR4, URZ, UR21, UR4 ;  /* 0x00000015ff047299 */ /* 0x000fe40008011604 */
[----:B------:R-:W-:-:S03]  /*2930*/  @UP3 USHF.R.U32.HI UR5, URZ, UR9, UR10 ;  /* 0x00000009ff053299 */ /* 0x000fc6000801160a */
[----:B------:R-:W-:Y:S01]  /*2940*/  UMOV UR14, UR15 ;  /* 0x0000000f000e7c82 */ /* 0x000fe20008000000 */
[----:B------:R-:W-:Y:S02]  /*2950*/  USHF.R.U32.HI UR17, URZ, UR17, UR12 ;  /* 0x00000011ff117299 */ /* 0x000fe4000801160c */
[----:B------:R-:W-:Y:S02]  /*2960*/  USEL UR4, UR38, UR4, !UP0 ;  /* 0x0000000426047287 */ /* 0x000fe4000c000000 */
[----:B------:R-:W-:Y:S02]  /*2970*/  @UP3 USHF.R.U32.HI UR6, URZ, UR9, UR14 ;  /* 0x00000009ff063299 */ /* 0x000fe4000801160e */
[----:B------:R-:W-:Y:S02]  /*2980*/  UIMAD UR7, UR39, UR5, URZ ;  /* 0x00000005270772a4 */ /* 0x000fe4000f8e02ff */
[----:B------:R-:W-:Y:S02]  /*2990*/  USEL UR5, UR42, UR17, !UP2 ;  /* 0x000000112a057287 */ /* 0x000fe4000d000000 */
[----:B------:R-:W-:-:S02]  /*29a0*/  UIMAD UR10, UR39, UR6, URZ ;  /* 0x00000006270a72a4 */ /* 0x000fc4000f8e02ff */
[----:B------:R-:W-:Y:S02]  /*29b0*/  UISETP.GE.AND UP0, UPT, UR4, UR7, UPT ;  /* 0x000000070400728c */ /* 0x000fe4000bf06270 */
[----:B------:R-:W-:Y:S02]  /*29c0*/  UIMAD.WIDE.U32 UR12, UR4, UR8, URZ ;  /* 0x00000008040c72a5 */ /* 0x000fe4000f8e00ff */
[----:B------:R-:W-:Y:S02]  /*29d0*/  UISETP.GE.OR UP0, UPT, UR5, UR10, UP0 ;  /* 0x0000000a0500728c */ /* 0x000fe40008706670 */
[----:B------:R-:W-:Y:S02]  /*29e0*/  UIMAD.WIDE.U32 UR10, UR5, UR8, URZ ;  /* 0x00000008050a72a5 */ /* 0x000fe4000f8e00ff */
[----:B------:R-:W-:Y:S01]  /*29f0*/  UIADD3 UR12, UPT, UPT, -UR4, URZ, URZ ;  /* 0x000000ff040c7290 */ /* 0x000fe2000fffe1ff */
[----:B------:R-:W-:Y:S01]  /*2a00*/  UMOV UR8, UR13 ;  /* 0x0000000d00087c82 */ /* 0x000fe20008000000 */
[----:B------:R-:W-:-:S02]  /*2a10*/  UIADD3 UR10, UPT, UPT, -UR5, URZ, URZ ;  /* 0x000000ff050a7290 */ /* 0x000fc4000fffe1ff */
[----:B------:R-:W-:-:S03]  /*2a20*/  USHF.R.U32.HI UR8, URZ, UR9, UR8 ;  /* 0x00000009ff087299 */ /* 0x000fc60008011608 */
[----:B------:R-:W-:Y:S01]  /*2a30*/  @!UP0 UMOV UR7, UR11 ;  /* 0x0000000b00078c82 */ /* 0x000fe20008000000 */
[----:B------:R-:W-:Y:S02]  /*2a40*/  UIMAD UR12, UR18, UR12, UR38 ;  /* 0x0000000c120c72a4 */ /* 0x000fe4000f8e0226 */
[----:B------:R-:W-:Y:S02]  /*2a50*/  USEL UR8, UR4, UR8, !UP3 ;  /* 0x0000000804087287 */ /* 0x000fe4000d800000 */
[----:B------:R-:W-:Y:S02]  /*2a60*/  @!UP0 USHF.R.U32.HI UR7, URZ, UR9, UR7 ;  /* 0x00000009ff078299 */ /* 0x000fe40008011607 */
[----:B------:R-:W-:Y:S02]  /*2a70*/  UIADD3 UR9, UPT, UPT, -UR8, URZ, URZ ;  /* 0x000000ff08097290 */ /* 0x000fe4000fffe1ff */
[----:B------:R-:W-:Y:S02]  /*2a80*/  @!UP0 USEL UR7, UR5, UR7, !UP3 ;  /* 0x0000000705078287 */ /* 0x000fe4000d800000 */
[----:B------:R-:W-:-:S02]  /*2a90*/  UIMAD UR9, UR39, UR9, UR4 ;  /* 0x00000009270972a4 */ /* 0x000fc4000f8e0204 */
[----:B------:R-:W-:Y:S02]  /*2aa0*/  @!UP0 UIADD3 UR8, UPT, UPT, UR8, -UR7, URZ ;  /* 0x8000000708088290 */ /* 0x000fe4000fffe0ff */
[----:B------:R-:W-:Y:S02]  /*2ab0*/  @!UP0 UIMAD UR7, UR9, UR6, UR7 ;  /* 0x00000006090782a4 */ /* 0x000fe4000f8e0207 */
[----:B------:R-:W-:Y:S02]  /*2ac0*/  @!UP0 UIMAD UR4, UR39, UR8, UR5 ;  /* 0x00000008270482a4 */ /* 0x000fe4000f8e0205 */
[----:B------:R-:W-:Y:S02]  /*2ad0*/  UIMAD UR6, UR20, UR10, UR42 ;  /* 0x0000000a140672a4 */ /* 0x000fe4000f8e022a */
[----:B------:R-:W-:Y:S01]  /*2ae0*/  UIMAD UR38, UR4, UR18, UR12 ;  /* 0x00000012042672a4 */ /* 0x000fe2000f8e020c */
[----:B------:R-:W-:Y:S02]  /*2af0*/  @!UP0 UMOV UR5, UR7 ;  /* 0x0000000700058c82 */ /* 0x000fe40008000000 */
[----:B------:R-:W-:-:S12]  /*2b00*/  UIMAD UR42, UR5, UR20, UR6 ;  /* 0x00000014052a72a4 */ /* 0x000fd8000f8e0206 */
.L_x_38:
[----:B------:R-:W1:Y:S02]  /*2b10*/  LDCU UR4, c[0x0][0xb30] ;  /* 0x00016600ff0477ac */ /* 0x000e640008000800 */
[----:B-1----:R-:W-:-:S09]  /*2b20*/  UISETP.NE.AND UP0, UPT, UR4, 0x1, UPT ;  /* 0x000000010400788c */ /* 0x002fd2000bf05270 */
[----:B------:R-:W-:Y:S05]  /*2b30*/  BRA.U UP0, `(.L_x_39) ;  /* 0x0000000100447547 */ /* 0x000fea000b800000 */
[----:B------:R-:W1:Y:S01]  /*2b40*/  LDCU.128 UR8, c[0x0][0xb10] ;  /* 0x00016200ff0877ac */ /* 0x000e620008000c00 */
[----:B------:R-:W2:Y:S01]  /*2b50*/  LDCU UR12, c[0x0][0xb0c] ;  /* 0x00016180ff0c77ac */ /* 0x000ea20008000800 */
[----:B------:R-:W3:Y:S01]  /*2b60*/  LDCU UR13, c[0x0][0xb20] ;  /* 0x00016400ff0d77ac */ /* 0x000ee20008000800 */
[----:B-1----:R-:W-:Y:S02]  /*2b70*/  UIMAD.WIDE.U32 UR6, UR42, UR8, URZ ;  /* 0x000000082a0672a5 */ /* 0x002fe4000f8e00ff */
[----:B------:R-:W-:Y:S02]  /*2b80*/  UIMAD.WIDE.U32 UR4, UR38, UR11, URZ ;  /* 0x0000000b260472a5 */ /* 0x000fe4000f8e00ff */
[----:B--2---:R-:W-:Y:S02]  /*2b90*/  UISETP.NE.AND UP2, UPT, UR12, 0x1, UPT ;  /* 0x000000010c00788c */ /* 0x004fe4000bf45270 */
[----:B------:R-:W-:Y:S01]  /*2ba0*/  UISETP.NE.AND UP0, UPT, UR10, 0x1, UPT ;  /* 0x000000010a00788c */ /* 0x000fe2000bf05270 */
[----:B------:R-:W-:-:S02]  /*2bb0*/  UMOV UR6, UR7 ;  /* 0x0000000700067c82 */ /* 0x000fc40008000000 */
[----:B------:R-:W-:Y:S01]  /*2bc0*/  UMOV UR4, UR5 ;  /* 0x0000000500047c82 */ /* 0x000fe20008000000 */
[----:B------:R-:W-:Y:S02]  /*2bd0*/  USHF.R.U32.HI UR6, URZ, UR9, UR6 ;  /* 0x00000009ff067299 */ /* 0x000fe40008011606 */
[----:B---3--:R-:W-:Y:S02]  /*2be0*/  USHF.R.U32.HI UR4, URZ, UR13, UR4 ;  /* 0x0000000dff047299 */ /* 0x008fe40008011604 */
[----:B------:R-:W-:Y:S02]  /*2bf0*/  USEL UR5, UR42, UR6, !UP2 ;  /* 0x000000062a057287 */ /* 0x000fe4000d000000 */
[----:B------:R-:W-:-:S04]  /*2c00*/  USEL UR4, UR38, UR4, !UP0 ;  /* 0x0000000426047287 */ /* 0x000fc8000c000000 */
[----:B------:R-:W-:Y:S02]  /*2c10*/  UIADD3 UR6, UPT, UPT, UR5, -UR4, URZ ;  /* 0x8000000405067290 */ /* 0x000fe4000fffe0ff */
[----:B------:R-:W-:Y:S02]  /*2c20*/  UIADD3 UR4, UPT, UPT, -UR5, UR4, URZ ;  /* 0x0000000405047290 */ /* 0x000fe4000fffe1ff */
[----:B------:R-:W-:Y:S02]  /*2c30*/  UIMAD UR38, UR6, UR10, UR38 ;  /* 0x0000000a062672a4 */ /* 0x000fe4000f8e0226 */
[----:B------:R-:W-:-:S12]  /*2c40*/  UIMAD UR42, UR4, UR12, UR42 ;  /* 0x0000000c042a72a4 */ /* 0x000fd8000f8e022a */
.L_x_39:
[----:B------:R-:W-:Y:S01]  /*2c50*/  R2UR UR5, R94 ;  /* 0x000000005e0572ca */ /* 0x000fe200000e0000 */
[----:B------:R-:W-:Y:S01]  /*2c60*/  UMOV UR27, UR34 ;  /* 0x00000022001b7c82 */ /* 0x000fe20008000000 */
[----:B------:R-:W-:Y:S02]  /*2c70*/  R2UR UR4, R93 ;  /* 0x000000005d0472ca */ /* 0x000fe400000e0000 */
[----:B------:R-:W-:Y:S02]  /*2c80*/  PLOP3.LUT P1, PT, PT, PT, PT, 0x80, 0x8 ;  /* 0x000000000008781c */ /* 0x000fe40003f2f070 */
[----:B------:R-:W-:-:S07]  /*2c90*/  LOP3.LUT R2, R2, 0x1, RZ, 0x3c, !PT ;  /* 0x0000000102027812 */ /* 0x000fce00078e3cff */
[----:B------:R-:W-:Y:S02]  /*2ca0*/  UIADD3 UR52, UPT, UPT, UR42, UR5, URZ ;  /* 0x000000052a347290 */ /* 0x000fe4000fffe0ff */
[----:B------:R-:W-:Y:S01]  /*2cb0*/  UIADD3 UR28, UPT, UPT, UR38, UR4, URZ ;  /* 0x00000004261c7290 */ /* 0x000fe2000fffe0ff */
[----:B------:R-:W-:Y:S11]  /*2cc0*/  BRA.U UP1, `(.L_x_40) ;  /* 0xffffffed013c7547 */ /* 0x000ff6000b83ffff */
[----:B------:R-:W-:Y:S01]  /*2cd0*/  UIADD3 UR25, UPT, UPT, UR25, 0xa0, URZ ;  /* 0x000000a019197890 */ /* 0x000fe2000fffe0ff */
[----:B------:R-:W-:-:S03]  /*2ce0*/  MOV R3, UR23 ;  /* 0x0000001700037c02 */ /* 0x000fc60008000f00 */
[----:B------:R-:W-:Y:S01]  /*2cf0*/  ULEA UR4, UR26, UR25, 0x3 ;  /* 0x000000191a047291 */ /* 0x000fe2000f8e18ff */
[----:B------:R-:W-:-:S08]  /*2d00*/  SHF.L.U32 R3, R3, 0x1f, RZ ;  /* 0x0000001f03037819 */ /* 0x000fd000000006ff */
[----:B------:R-:W1:Y:S02]  /*2d10*/  SYNCS.PHASECHK.TRANS64.TRYWAIT P0, [UR4], R3 ;  /* 0x00000003ff0075a7 */ /* 0x000e640008001104 */
[----:B-1----:R-:W-:Y:S05]  /*2d20*/  @!P0 BRA `(.L_x_41) ;  /* 0x0000006000c88947 */ /* 0x002fea0003800000 */
.L_x_148:
[----:B------:R-:W-:-:S04]  /*2d30*/  UIADD3 UR4, UPT, UPT, UR26, 0x1, URZ ;  /* 0x000000011a047890 */ /* 0x000fc8000fffe0ff */
[----:B------:R-:W-:-:S04]  /*2d40*/  UISETP.NE.AND UP0, UPT, UR4, 0x14, UPT ;  /* 0x000000140400788c */ /* 0x000fc8000bf05270 */
[----:B------:R-:W-:Y:S02]  /*2d50*/  USEL UR5, URZ, 0x1, UP0 ;  /* 0x00000001ff057887 */ /* 0x000fe40008000000 */
[----:B------:R-:W-:Y:S02]  /*2d60*/  USEL UR4, UR4, URZ, UP0 ;  /* 0x000000ff04047287 */ /* 0x000fe40008000000 */
[----:B------:R-:W-:Y:S02]  /*2d70*/  ULOP3.LUT UR6, UR23, UR5, URZ, 0x3c, !UPT ;  /* 0x0000000517067292 */ /* 0x000fe4000f8e3cff */
[----:B------:R-:W-:-:S04]  /*2d80*/  ULEA UR5, UR4, UR25, 0x3 ;  /* 0x0000001904057291 */ /* 0x000fc8000f8e18ff */
[----:B-1----:R-:W-:-:S04]  /*2d90*/  MOV R3, UR6 ;  /* 0x0000000600037c02 */ /* 0x002fc80008000f00 */
[----:B------:R-:W-:-:S04]  /*2da0*/  SHF.L.U32 R3, R3, 0x1f, RZ ;  /* 0x0000001f03037819 */ /* 0x000fc800000006ff */
[----:B------:R-:W1:Y:S02]  /*2db0*/  SYNCS.PHASECHK.TRANS64.TRYWAIT P0, [UR5], R3 ;  /* 0x00000003ff0075a7 */ /* 0x000e640008001105 */
[----:B-1----:R-:W-:Y:S05]  /*2dc0*/  @!P0 BRA `(.L_x_42) ;  /* 0x0000006000b88947 */ /* 0x002fea0003800000 */
.L_x_150:
        /* <DEDUP_REMOVED lines=10> */
.L_x_152:
        /* <DEDUP_REMOVED lines=10> */
.L_x_154:
        /* <DEDUP_REMOVED lines=10> */
.L_x_156:
        /* <DEDUP_REMOVED lines=10> */
.L_x_158:
        /* <DEDUP_REMOVED lines=10> */
.L_x_160:
        /* <DEDUP_REMOVED lines=10> */
.L_x_162:
        /* <DEDUP_REMOVED lines=10> */
.L_x_164:
        /* <DEDUP_REMOVED lines=10> */
.L_x_166:
        /* <DEDUP_REMOVED lines=10> */
.L_x_168:
        /* <DEDUP_REMOVED lines=10> */
.L_x_170:
        /* <DEDUP_REMOVED lines=10> */
.L_x_172:
        /* <DEDUP_REMOVED lines=10> */
.L_x_174:
        /* <DEDUP_REMOVED lines=10> */
.L_x_176:
        /* <DEDUP_REMOVED lines=10> */
.L_x_178:
        /* <DEDUP_REMOVED lines=10> */
.L_x_180:
        /* <DEDUP_REMOVED lines=10> */
.L_x_182:
        /* <DEDUP_REMOVED lines=10> */
.L_x_184:
[----:B------:R-:W-:-:S04]  /*3870*/  UIADD3 UR4, UPT, UPT, UR4, 0x1, URZ ;  /* 0x0000000104047890 */ /* 0x000fc8000fffe0ff */
[----:B------:R-:W-:-:S04]  /*3880*/  UISETP.NE.AND UP0, UPT, UR4, 0x14, UPT ;  /* 0x000000140400788c */ /* 0x000fc8000bf05270 */
[----:B------:R-:W-:Y:S02]  /*3890*/  USEL UR5, URZ, 0x1, UP0 ;  /* 0x00000001ff057887 */ /* 0x000fe40008000000 */
[----:B------:R-:W-:Y:S02]  /*38a0*/  USEL UR4, UR4, URZ, UP0 ;  /* 0x000000ff04047287 */ /* 0x000fe40008000000 */
[----:B------:R-:W-:Y:S02]  /*38b0*/  ULOP3.LUT UR5, UR6, UR5, URZ, 0x3c, !UPT ;  /* 0x0000000506057292 */ /* 0x000fe4000f8e3cff */
[----:B------:R-:W-:-:S04]  /*38c0*/  ULEA UR4, UR4, UR25, 0x3 ;  /* 0x0000001904047291 */ /* 0x000fc8000f8e18ff */
[----:B------:R-:W-:Y:S02]  /*38d0*/  IMAD.U32 R2, RZ, RZ, UR5 ;  /* 0x00000005ff027e24 */ /* 0x000fe4000f8e00ff */
[----:B-1----:R-:W-:-:S03]  /*38e0*/  MOV R0, UR4 ;  /* 0x0000000400007c02 */ /* 0x002fc60008000f00 */
[----:B------:R-:W-:-:S07]  /*38f0*/  SHF.L.U32 R3, R2, 0x1f, RZ ;  /* 0x0000001f02037819 */ /* 0x000fce00000006ff */
.L_x_60:
[----:B-1----:R1:W2:Y:S02]  /*3900*/  SYNCS.PHASECHK.TRANS64.TRYWAIT P0, [R0+URZ], R3 ;  /* 0x00000003000075a7 */ /* 0x0022a400080011ff */
[----:B--2---:R-:W-:Y:S05]  /*3910*/  @!P0 NANOSLEEP.SYNCS 0x989680 ;  /* 0x009896800000895d */ /* 0x004fea0003900000 */
[----:B------:R-:W2:Y:S02]  /*3920*/  @!P0 SYNCS.PHASECHK.TRANS64 P0, [R0+URZ], R3 ;  /* 0x00000003000085a7 */ /* 0x000ea400080010ff */
[----:B--2---:R-:W-:Y:S05]  /*3930*/  @P0 EXIT ;  /* 0x000000000000094d */ /* 0x004fea0003800000 */
[----:B------:R-:W-:Y:S05]  /*3940*/  BRA `(.L_x_60) ;  /* 0xfffffffc00ec7947 */ /* 0x000fea000383ffff */
.L_x_22:
[----:B------:R-:W2:Y:S02]  /*3950*/  S2UR UR4, SR_CgaCtaId ;  /* 0x00000000000479c3 */ /* 0x000ea40000008800 */
[----:B--2---:R-:W-:-:S04]  /*3960*/  UISETP.NE.AND UP0, UPT, UR4, URZ, UPT ;  /* 0x000000ff0400728c */ /* 0x004fc8000bf05270 */
[----:B------:R-:W-:-:S09]  /*3970*/  UISETP.NE.OR UP0, UPT, UR18, 0x1, UP0 ;  /* 0x000000011200788c */ /* 0x000fd20008705670 */
[----:B------:R-:W-:Y:S05]  /*3980*/  BRA.U UP0, `(.L_x_61) ;  /* 0x0000000100b47547 */ /* 0x000fea000b800000 */
[----:B------:R-:W2:Y:S01]  /*3990*/  S2UR UR5, SR_CgaCtaId ;  /* 0x00000000000579c3 */ /* 0x000ea20000008800 */
[----:B------:R-:W-:Y:S01]  /*39a0*/  UMOV UR4, 0x400 ;  /* 0x0000040000047882 */ /* 0x000fe20000000000 */
[----:B------:R-:W-:Y:S01]  /*39b0*/  HFMA2 R2, -RZ, RZ, 0, 5.9604644775390625e-08 ;  /* 0x00000001ff027431 */ /* 0x000fe200000001ff */
[----:B------:R-:W-:Y:S01]  /*39c0*/  ISETP.GE.U32.AND P0, PT, R3, 0x2, PT ;  /* 0x000000020300780c */ /* 0x000fe20003f06070 */
[----:B------:R-:W-:Y:S01]  /*39d0*/  IMAD.MOV.U32 R8, RZ, RZ, RZ ;  /* 0x000000ffff087224 */ /* 0x000fe200078e00ff */
[----:B--2---:R-:W-:-:S04]  /*39e0*/  ULEA UR4, UR5, UR4, 0x18 ;  /* 0x0000000405047291 */ /* 0x004fc8000f8ec0ff */
[----:B------:R-:W-:Y:S02]  /*39f0*/  UIADD3 UR5, UPT, UPT, UR4, 0x188, URZ ;  /* 0x0000018804057890 */ /* 0x000fe4000fffe0ff */
[----:B------:R-:W-:Y:S02]  /*3a00*/  UIADD3 UR8, UPT, UPT, UR4, 0x180, URZ ;  /* 0x0000018004087890 */ /* 0x000fe4000fffe0ff */
[----:B------:R-:W-:-:S12]  /*3a10*/  UPRMT UR5, URZ, 0x654, UR5 ;  /* 0x00000654ff057896 */ /* 0x000fd80008000005 */
.L_x_64:
[----:B------:R-:W-:Y:S01]  /*3a20*/  SHF.L.U32 R7, R2, 0x1f, RZ ;  /* 0x0000001f02077819 */ /* 0x000fe200000006ff */
[----:B------:R-:W-:Y:S02]  /*3a30*/  IMAD.U32 R4, RZ, RZ, UR8 ;  /* 0x00000008ff047e24 */ /* 0x000fe4000f8e00ff */
[----:B------:R-:W-:Y:S01]  /*3a40*/  @!P0 IMAD.MOV.U32 R5, RZ, RZ, 0x10 ;  /* 0x00000010ff058424 */ /* 0x000fe200078e00ff */
[----:B------:R-:W2:Y:S02]  /*3a50*/  SYNCS.PHASECHK.TRANS64.TRYWAIT P1, [UR4+0x188], R7 ;  /* 0x00018807ff0075a7 */ /* 0x000ea40008021104 */
[----:B------:R-:W-:-:S04]  /*3a60*/  PRMT R9, R3, 0x654, R4 ;  /* 0x0000065403097816 */ /* 0x000fc80000000004 */
[----:B------:R-:W-:Y:S01]  /*3a70*/  SEL R0, R9, R0, !P0 ;  /* 0x0000000009007207 */ /* 0x000fe20004000000 */
[----:B--2---:R-:W-:Y:S06]  /*3a80*/  @!P1 BRA `(.L_x_62) ;  /* 0x0000005c00389947 */ /* 0x004fec0003800000 */
.L_x_186:
[----:B------:R-:W-:Y:S01]  /*3a90*/  UIADD3 UR6, UPT, UPT, UR4, 0x1c0, URZ ;  /* 0x000001c004067890 */ /* 0x000fe2000fffe0ff */
[----:B------:R3:W-:Y:S01]  /*3aa0*/  @!P0 SYNCS.ARRIVE.TRANS64.RED RZ, [R0+URZ], R5 ;  /* 0x0000000500ff89a7 */ /* 0x0007e200080004ff */
[----:B------:R-:W-:Y:S01]  /*3ab0*/  UIADD3 UR7, UPT, UPT, UR4, 0x180, URZ ;  /* 0x0000018004077890 */ /* 0x000fe2000fffe0ff */
[----:B------:R-:W-:-:S08]  /*3ac0*/  LOP3.LUT R2, R2, 0x1, RZ, 0x3c, !PT ;  /* 0x0000000102027812 */ /* 0x000fd000078e3cff */
[----:B------:R-:W-:Y:S06]  /*3ad0*/  UGETNEXTWORKID.BROADCAST [UR6], [UR7] ;  /* 0x00000000060073ca */ /* 0x000fec0008000100 */
[----:B---3--:R-:W-:-:S04]  /*3ae0*/  SHF.L.U32 R5, R8, 0x1f, RZ ;  /* 0x0000001f08057819 */ /* 0x008fc800000006ff */
[----:B------:R-:W3:Y:S02]  /*3af0*/  SYNCS.PHASECHK.TRANS64.TRYWAIT P1, [UR4+0x180], R5 ;  /* 0x00018005ff0075a7 */ /* 0x000ee40008021104 */
[----:B---3--:R-:W-:Y:S05]  /*3b00*/  @!P1 BRA `(.L_x_63) ;  /* 0x0000005c00309947 */ /* 0x008fea0003800000 */
.L_x_188:
[----:B--2---:R-:W2:Y:S01]  /*3b10*/  LDS.128 R4, [UR4+0x1c0] ;  /* 0x0001c004ff047984 */ /* 0x004ea20008000c00 */
[----:B------:R-:W-:Y:S01]  /*3b20*/  LOP3.LUT R8, R8, 0x1, RZ, 0x3c, !PT ;  /* 0x0000000108087812 */ /* 0x000fe200078e3cff */
[----:B------:R-:W-:Y:S01]  /*3b30*/  @!PT LDS RZ, [RZ] ;  /* 0x00000000fffff984 */ /* 0x000fe20000000800 */
[----:B------:R-:W-:Y:S01]  /*3b40*/  @!PT LDS RZ, [RZ] ;  /* 0x00000000fffff984 */ /* 0x000fe20000000800 */
[----:B------:R-:W-:Y:S01]  /*3b50*/  @!PT LDS RZ, [RZ] ;  /* 0x00000000fffff984 */ /* 0x000fe20000000800 */
[----:B------:R-:W-:Y:S01]  /*3b60*/  @!PT LDS RZ, [RZ] ;  /* 0x00000000fffff984 */ /* 0x000fe20000000800 */
[----:B------:R3:W-:Y:S06]  /*3b70*/  MEMBAR.ALL.CTA ;  /* 0x0000000000007992 */ /* 0x0007ec0000008000 */
[----:B---3--:R-:W3:Y:S02]  /*3b80*/  FENCE.VIEW.ASYNC.S ;  /* 0x00000000000073c6 */ /* 0x008ee40000000000 */
[----:B---3--:R-:W-:Y:S01]  /*3b90*/  SYNCS.ARRIVE.TRANS64.RED.A1T0 RZ, [UR5], RZ ;  /* 0x000000ffffff79a7 */ /* 0x008fe20008100405 */
[----:B--2---:R-:W-:-:S13]  /*3ba0*/  LOP3.LUT P1, RZ, R6, 0x1, RZ, 0xc0, !PT ;  /* 0x0000000106ff7812 */ /* 0x004fda000782c0ff */
[----:B------:R-:W-:Y:S05]  /*3bb0*/  @P1 BRA `(.L_x_64) ;  /* 0xfffffffc00981947 */ /* 0x000fea000383ffff */
[----:B------:R-:W-:-:S04]  /*3bc0*/  SHF.L.U32 R0, R2, 0x1f, RZ ;  /* 0x0000001f02007819 */ /* 0x000fc800000006ff */
[----:B------:R-:W2:Y:S02]  /*3bd0*/  SYNCS.PHASECHK.TRANS64 P0, [UR4+0x188], R0 ;  /* 0x00018800ff0075a7 */ /* 0x000ea40008001004 */
[----:B-12---:R-:W-:Y:S05]  /*3be0*/  @P0 EXIT ;  /* 0x000000000000094d */ /* 0x006fea0003800000 */
[----:B------:R-:W-:-:S07]  /*3bf0*/  MOV R0, UR4 ;  /* 0x0000000400007c02 */ /* 0x000fce0008000f00 */
.L_x_65:
[----:B-1----:R-:W-:-:S04]  /*3c00*/  SHF.L.U32 R3, R2, 0x1f, RZ ;  /* 0x0000001f02037819 */ /* 0x002fc800000006ff */
[----:B------:R1:W2:Y:S03]  /*3c10*/  SYNCS.PHASECHK.TRANS64.TRYWAIT P0, [R0+URZ+0x188], R3 ;  /* 0x00018803000075a7 */ /* 0x0002a600080011ff */
[----:B--2---:R-:W-:Y:S05]  /*3c20*/  @!P0 NANOSLEEP.SYNCS 0x989680 ;  /* 0x009896800000895d */ /* 0x004fea0003900000 */
[----:B------:R-:W2:Y:S02]  /*3c30*/  @!P0 SYNCS.PHASECHK.TRANS64 P0, [R0+URZ+0x188], R3 ;  /* 0x00018803000085a7 */ /* 0x000ea400080010ff */
[----:B--2---:R-:W-:Y:S05]  /*3c40*/  @P0 EXIT ;  /* 0x000000000000094d */ /* 0x004fea0003800000 */
[----:B------:R-:W-:Y:S05]  /*3c50*/  BRA `(.L_x_65) ;  /* 0xfffffffc00e87947 */ /* 0x000fea000383ffff */
.L_x_61:
[----:B------:R-:W-:Y:S05]  /*3c60*/  BRA.U UP4, `(.L_x_66) ;  /* 0x0000001104647547 */ /* 0x000fea000b800000 */
[----:B------:R-:W2:Y:S01]  /*3c70*/  S2UR UR4, SR_CgaCtaId ;  /* 0x00000000000479c3 */ /* 0x000ea20000008800 */
[----:B------:R-:W-:Y:S01]  /*3c80*/  UMOV UR5, 0x40 ;  /* 0x0000004000057882 */ /* 0x000fe20000000000 */
[----:B------:R-:W-:Y:S01]  /*3c90*/  NOP ;  /* 0x0000000000007918 */ /* 0x000fe20000000000 */
[----:B------:R-:W-:Y:S01]  /*3ca0*/  UMOV UR6, 0x400 ;  /* 0x0000040000067882 */ /* 0x000fe20000000000 */
[----:B--2---:R-:W-:Y:S02]  /*3cb0*/  ULEA UR5, UR4, UR5, 0x18 ;  /* 0x0000000504057291 */ /* 0x004fe4000f8ec0ff */
[----:B------:R-:W-:-:S07]  /*3cc0*/  ULEA UR6, UR4, UR6, 0x18 ;  /* 0x0000000604067291 */ /* 0x000fce000f8ec0ff */
[----:B------:R-:W2:Y:S02]  /*3cd0*/  LDS.U8 R3, [UR5+0x1c] ;  /* 0x00001c05ff037984 */ /* 0x000ea40008000000 */
[----:B--2---:R-:W-:-:S13]  /*3ce0*/  ISETP.NE.AND P0, PT, R3, RZ, PT ;  /* 0x000000ff0300720c */ /* 0x004fda0003f05270 */
[----:B------:R-:W-:Y:S05]  /*3cf0*/  @P0 BRA `(.L_x_67) ;  /* 0x0000000400080947 */ /* 0x000fea0003800000 */
[----:B------:R-:W-:Y:S02]  /*3d00*/  UISETP.NE.U32.AND UP1, UPT, UR31, 0x1, UPT ;  /* 0x000000011f00788c */ /* 0x000fe4000bf25070 */
[----:B------:R-:W-:-:S07]  /*3d10*/  UIADD3 UR7, UPT, UPT, UR5, 0x8, URZ ;  /* 0x0000000805077890 */ /* 0x000fce000fffe0ff */
[----:B------:R-:W-:Y:S05]  /*3d20*/  BRA.U !UP1, `(.L_x_68) ;  /* 0x00000001099c7547 */ /* 0x000fea000b800000 */
[----:B------:R-:W-:Y:S01]  /*3d30*/  ELECT P0, URZ, PT ;  /* 0x0000000000ff782f */ /* 0x000fe20003800000 */
[----:B------:R-:W-:-:S12]  /*3d40*/  BSSY B0, `(.L_x_68) ;  /* 0x0000025000007945 */ /* 0x000fd80003800000 */
[----:B------:R-:W-:Y:S05]  /*3d50*/  @!P0 BRA `(.L_x_69) ;  /* 0x00000000008c8947 */ /* 0x000fea0003800000 */
[----:B------:R-:W-:-:S05]  /*3d60*/  UMOV UR4, 0x10 ;  /* 0x0000001000047882 */ /* 0x000fca0000000000 */
[----:B------:R-:W-:Y:S04]  /*3d70*/  DEPBAR.LE SB2, 0x36 ;  /* 0x0000ad800000791a */ /* 0x000fe80000000000 */
[----:B------:R-:W2:Y:S02]  /*3d80*/  UTCATOMSWS.2CTA.FIND_AND_SET.ALIGN UP0, UR4, UR4 ;  /* 0x00000004000475e3 */ /* 0x000ea40008200800 */
[----:B--2---:R-:W-:Y:S01]  /*3d90*/  MOV R10, UR4 ;  /* 0x00000004000a7c02 */ /* 0x004fe20008000f00 */
[----:B------:R-:W-:Y:S06]  /*3da0*/  BRA.U UP0, `(.L_x_70) ;  /* 0x0000000100187547 */ /* 0x000fec000b800000 */
.L_x_71:
[----:B------:R-:W-:Y:S05]  /*3db0*/  NANOSLEEP 0x64 ;  /* 0x000000640000795d */ /* 0x000fea0003800000 */
[----:B------:R-:W-:-:S05]  /*3dc0*/  UMOV UR4, 0x10 ;  /* 0x0000001000047882 */ /* 0x000fca0000000000 */
[----:B------:R-:W-:Y:S04]  /*3dd0*/  DEPBAR.LE SB2, 0x36 ;  /* 0x0000ad800000791a */ /* 0x000fe80000000000 */
[----:B------:R-:W2:Y:S02]  /*3de0*/  UTCATOMSWS.2CTA.FIND_AND_SET.ALIGN UP0, UR4, UR4 ;  /* 0x00000004000475e3 */ /* 0x000ea40008200800 */
[----:B--2---:R-:W-:Y:S01]  /*3df0*/  MOV R10, UR4 ;  /* 0x00000004000a7c02 */ /* 0x004fe20008000f00 */
[----:B------:R-:W-:Y:S05]  /*3e00*/  BRA.U !UP0, `(.L_x_71) ;  /* 0xfffffffd08e87547 */ /* 0x000fea000b83ffff */
.L_x_70:
[----:B------:R-:W2:Y:S01]  /*3e10*/  LDS R6, [UR5+0x10] ;  /* 0x00001005ff067984 */ /* 0x000ea20008000800 */
[----:B------:R-:W-:Y:S01]  /*3e20*/  IMAD.U32 R3, RZ, RZ, UR6 ;  /* 0x00000006ff037e24 */ /* 0x000fe2000f8e00ff */
[----:B------:R-:W-:-:S03]  /*3e30*/  MOV R4, UR30 ;  /* 0x0000001e00047c02 */ /* 0x000fc60008000f00 */
[----:B------:R-:W-:Y:S01]  /*3e40*/  VIADD R3, R3, 0x1d0 ;  /* 0x000001d003037836 */ /* 0x000fe20000000000 */
[----:B--2---:R-:W-:-:S04]  /*3e50*/  SHF.L.U32 R6, R6, 0x1f, RZ ;  /* 0x0000001f06067819 */ /* 0x004fc800000006ff */
[----:B------:R-:W2:Y:S02]  /*3e60*/  SYNCS.PHASECHK.TRANS64.TRYWAIT P0, [UR5+0x8], R6 ;  /* 0x00000806ff0075a7 */ /* 0x000ea40008001105 */
[----:B--2---:R-:W-:Y:S05]  /*3e70*/  @P0 BRA `(.L_x_72) ;  /* 0x0000000000080947 */ /* 0x004fea0003800000 */
[----:B------:R-:W2:Y:S02]  /*3e80*/  SYNCS.PHASECHK.TRANS64.TRYWAIT P0, [UR5+0x8], R6 ;  /* 0x00000806ff0075a7 */ /* 0x000ea40008001105 */
[----:B--2---:R-:W-:Y:S05]  /*3e90*/  @!P0 BRA `(.L_x_73) ;  /* 0x0000005800648947 */ /* 0x004fea0003800000 */
.L_x_72:
[----:B------:R-:W-:Y:S01]  /*3ea0*/  PRMT R4, R4, 0x654, R3 ;  /* 0x0000065404047816 */ /* 0x000fe20000000003 */
[----:B------:R-:W-:Y:S01]  /*3eb0*/  HFMA2 R3, -RZ, RZ, 0, 5.9604644775390625e-08 ;  /* 0x00000001ff037431 */ /* 0x000fe200000001ff */
[----:B------:R-:W-:Y:S01]  /*3ec0*/  UPRMT UR4, UR30, 0x654, UR7 ;  /* 0x000006541e047896 */ /* 0x000fe20008000007 */
[----:B------:R-:W-:Y:S02]  /*3ed0*/  IMAD.MOV.U32 R7, RZ, RZ, 0xffff ;  /* 0x0000ffffff077424 */ /* 0x000fe400078e00ff */
[----:B--2---:R-:W-:Y:S02]  /*3ee0*/  IMAD.MOV.U32 R6, RZ, RZ, 0x4 ;  /* 0x00000004ff067424 */ /* 0x004fe400078e00ff */
[----:B------:R-:W-:Y:S01]  /*3ef0*/  IMAD.SHL.U32 R9, R10, 0x20, RZ ;  /* 0x000000200a097824 */ /* 0x000fe200078e00ff */
[----:B------:R-:W-:Y:S02]  /*3f00*/  MOV R5, UR4 ;  /* 0x0000000400057c02 */ /* 0x000fe40008000f00 */
[-C--:B------:R-:W-:Y:S01]  /*3f10*/  SHF.L.U32 R8, R7, R10.reuse, RZ ;  /* 0x0000000a07087219 */ /* 0x080fe200000006ff */
[----:B------:R2:W-:Y:S01]  /*3f20*/  SYNCS.ARRIVE.TRANS64.RED RZ, [UR4], R6 ;  /* 0x00000006ffff79a7 */ /* 0x0005e20008000404 */
[----:B------:R-:W-:Y:S01]  /*3f30*/  SHF.L.U32 R7, R3, R10, RZ ;  /* 0x0000000a03077219 */ /* 0x000fe200000006ff */
[----:B------:R2:W-:Y:S04]  /*3f40*/  STS [UR6+0x1d0], R9 ;  /* 0x0001d009ff007988 */ /* 0x0005e80008000806 */
[----:B------:R2:W-:Y:S04]  /*3f50*/  STAS [R4.64], R10 ;  /* 0x0000000a04007dbd */ /* 0x0005e8000c0008ff */
[----:B------:R2:W-:Y:S04]  /*3f60*/  ATOMS.OR RZ, [UR5+0x14], R8 ;  /* 0x00001408ffff798c */ /* 0x0005e8000b000005 */
[----:B------:R2:W-:Y:S04]  /*3f70*/  ATOMS.OR RZ, [UR5+0x18], R7 ;  /* 0x00001807ffff798c */ /* 0x0005e8000b000005 */
[----:B------:R2:W-:Y:S02]  /*3f80*/  ATOMS.XOR RZ, [UR5+0x10], R3 ;  /* 0x00001003ffff798c */ /* 0x0005e4000b800005 */
.L_x_69:
[----:B-1----:R-:W-:Y:S05]  /*3f90*/  BSYNC B0 ;  /* 0x0000000000007941 */ /* 0x002fea0003800000 */
.L_x_68:
[----:B------:R-:W-:Y:S05]  /*3fa0*/  BRA.U UP1, `(.L_x_74) ;  /* 0x00000001016c7547 */ /* 0x000fea000b800000 */
[----:B------:R-:W-:-:S03]  /*3fb0*/  UMOV UR4, 0xffffffff ;  /* 0xffffffff00047882 */ /* 0x000fc60000000000 */
[----:B------:R-:W-:Y:S05]  /*3fc0*/  BRA.DIV UR4, `(.L_x_75) ;  /* 0x0000005a04307947 */ /* 0x000fea000b800000 */
[----:B------:R-:W-:-:S13]  /*3fd0*/  ELECT P6, URZ, PT ;  /* 0x0000000000ff782f */ /* 0x000fda00038c0000 */
.L_x_191:
[----:B------:R-:W-:Y:S05]  /*3fe0*/  @!P6 BRA `(.L_x_74) ;  /* 0x00000000005ce947 */ /* 0x000fea0003800000 */
[----:B--2---:R-:W2:Y:S02]  /*3ff0*/  LDS R4, [UR5+0x10] ;  /* 0x00001005ff047984 */ /* 0x004ea40008000800 */
[----:B--2---:R-:W-:-:S04]  /*4000*/  SHF.L.U32 R4, R4, 0x1f, RZ ;  /* 0x0000001f04047819 */ /* 0x004fc800000006ff */
[----:B------:R-:W2:Y:S02]  /*4010*/  SYNCS.PHASECHK.TRANS64.TRYWAIT P0, [UR5+0x8], R4 ;  /* 0x00000804ff0075a7 */ /* 0x000ea40008001105 */
[----:B--2---:R-:W-:Y:S05]  /*4020*/  @P0 BRA `(.L_x_76) ;  /* 0x0000000000080947 */ /* 0x004fea0003800000 */
[----:B------:R-:W2:Y:S02]  /*4030*/  SYNCS.PHASECHK.TRANS64.TRYWAIT P0, [UR5+0x8], R4 ;  /* 0x00000804ff0075a7 */ /* 0x000ea40008001105 */
[----:B--2---:R-:W-:Y:S05]  /*4040*/  @!P0 BRA `(.L_x_77) ;  /* 0x0000005800308947 */ /* 0x004fea0003800000 */
.L_x_76:
[----:B------:R-:W3:Y:S01]  /*4050*/  LDS R6, [UR6+0x1d0] ;  /* 0x0001d006ff067984 */ /* 0x000ee20008000800 */
[----:B--2---:R-:W-:Y:S02]  /*4060*/  HFMA2 R3, -RZ, RZ, 0, 5.9604644775390625e-08 ;  /* 0x00000001ff037431 */ /* 0x004fe400000001ff */
[----:B------:R-:W-:Y:S01]  /*4070*/  IMAD.MOV.U32 R4, RZ, RZ, 0xffff ;  /* 0x0000ffffff047424 */ /* 0x000fe200078e00ff */
[----:B------:R-:W-:Y:S01]  /*4080*/  UPRMT UR4, UR30, 0x654, UR7 ;  /* 0x000006541e047896 */ /* 0x000fe20008000007 */
[----:B---3--:R-:W-:-:S03]  /*4090*/  IMAD.SHL.U32 R5, R6, 0x20, RZ ;  /* 0x0000002006057824 */ /* 0x008fc600078e00ff */
[-C--:B------:R-:W-:Y:S02]  /*40a0*/  SHF.L.U32 R4, R4, R6.reuse, RZ ;  /* 0x0000000604047219 */ /* 0x080fe400000006ff */
[----:B------:R-:W-:Y:S01]  /*40b0*/  SHF.L.U32 R6, R3, R6, RZ ;  /* 0x0000000603067219 */ /* 0x000fe200000006ff */
[----:B------:R3:W-:Y:S04]  /*40c0*/  STS [UR6+0x1d0], R5 ;  /* 0x0001d005ff007988 */ /* 0x0007e80008000806 */
[----:B------:R3:W-:Y:S04]  /*40d0*/  ATOMS.OR RZ, [UR5+0x14], R4 ;  /* 0x00001404ffff798c */ /* 0x0007e8000b000005 */
[----:B------:R3:W-:Y:S01]  /*40e0*/  ATOMS.OR RZ, [UR5+0x18], R6 ;  /* 0x00001806ffff798c */ /* 0x0007e2000b000005 */
[----:B------:R-:W-:Y:S03]  /*40f0*/  SYNCS.ARRIVE.TRANS64.RED.A1T0 RZ, [UR4], RZ ;  /* 0x000000ffffff79a7 */ /* 0x000fe60008100404 */
[----:B------:R3:W-:Y:S01]  /*4100*/  ATOMS.XOR RZ, [UR5+0x10], R3 ;  /* 0x00001003ffff798c */ /* 0x0007e2000b800005 */
[----:B------:R-:W-:Y:S05]  /*4110*/  BRA `(.L_x_74) ;  /* 0x0000000000107947 */ /* 0x000fea0003800000 */
.L_x_67:
[----:B------:R-:W-:Y:S02]  /*4120*/  MOV R3, 0xffffffff ;  /* 0xffffffff00037802 */ /* 0x000fe40000000f00 */
[----:B------:R-:W-:-:S03]  /*4130*/  MOV R4, 0x4160 ;  /* 0x0000416000047802 */ /* 0x000fc60000000f00 */
[----:B------:R2:W-:Y:S04]  /*4140*/  STS [UR6+0x1d0], R3 ;  /* 0x0001d003ff007988 */ /* 0x0005e80008000806 */
[----:B-12--5:R-:W-:Y:S05]  /*4150*/  CALL.REL.NOINC `($__internal_1_$__cuda_sm10x_tcgen05_guardrail_trap_phase_invalid_during_alloc) ;  /* 0x0000005c006c7944 */ /* 0x026fea0003c00000 */
.L_x_74:
[----:B------:R-:W-:Y:S05]  /*4160*/  WARPSYNC.ALL ;  /* 0x0000000000007948 */ /* 0x000fea0003800000 */
[----:B------:R-:W4:Y:S01]  /*4170*/  S2UR UR17, SR_CgaCtaId ;  /* 0x00000000001179c3 */ /* 0x000f220000008800 */
[----:B------:R-:W-:Y:S01]  /*4180*/  UMOV UR4, 0x400 ;  /* 0x0000040000047882 */ /* 0x000fe20000000000 */
[----:B------:R-:W-:-:S06]  /*4190*/  NOP ;  /* 0x0000000000007918 */ /* 0x000fcc0000000000 */
[----:B------:R-:W-:Y:S06]  /*41a0*/  BAR.ARV 0x6, 0xa0 ;  /* 0x0182800000007b1d */ /* 0x000fec0000002000 */
[----:B------:R-:W1:Y:S01]  /*41b0*/  LDCU.64 UR6, c[0x0][0x388] ;  /* 0x00007100ff0677ac */ /* 0x000e620008000a00 */
[----:B------:R-:W-:Y:S01]  /*41c0*/  LOP3.LUT R2, R2, 0xffff, RZ, 0xc0, !PT ;  /* 0x0000ffff02027812 */ /* 0x000fe200078ec0ff */
[----:B--2---:R-:W-:Y:S01]  /*41d0*/  IMAD.MOV.U32 R8, RZ, RZ, 0x1 ;  /* 0x00000001ff087424 */ /* 0x004fe200078e00ff */
[----:B------:R-:W-:Y:S01]  /*41e0*/  LOP3.LUT R0, R0, 0xffff, RZ, 0xc0, !PT ;  /* 0x0000ffff00007812 */ /* 0x000fe200078ec0ff */
[----:B------:R-:W-:Y:S01]  /*41f0*/  UMOV UR21, URZ ;  /* 0x000000ff00157c82 */ /* 0x000fe20008000000 */
[----:B------:R-:W-:Y:S01]  /*4200*/  R2UR UR18, R2 ;  /* 0x00000000021272ca */ /* 0x000fe200000e0000 */
[----:B------:R-:W-:Y:S01]  /*4210*/  IMAD.MOV.U32 R2, RZ, RZ, RZ ;  /* 0x000000ffff027224 */ /* 0x000fe200078e00ff */
[----:B------:R-:W-:Y:S01]  /*4220*/  R2UR UR23, R0 ;  /* 0x00000000001772ca */ /* 0x000fe200000e0000 */
[----:B------:R-:W-:Y:S01]  /*4230*/  IMAD.MOV.U32 R0, RZ, RZ, RZ ;  /* 0x000000ffff007224 */ /* 0x000fe200078e00ff */
[----:B------:R-:W-:-:S02]  /*4240*/  UISETP.NE.AND UP3, UPT, UR31, URZ, UPT ;  /* 0x000000ff1f00728c */ /* 0x000fc4000bf65270 */
[----:B----4-:R-:W-:Y:S01]  /*4250*/  ULEA UR17, UR17, UR4, 0x18 ;  /* 0x0000000411117291 */ /* 0x010fe2000f8ec0ff */
[----:B------:R-:W-:Y:S01]  /*4260*/  UMOV UR16, URZ ;  /* 0x000000ff00107c82 */ /* 0x000fe20008000000 */
[----:B------:R-:W-:Y:S02]  /*4270*/  UMOV UR26, 0x0 ;  /* 0x00000000001a7882 */ /* 0x000fe40000000000 */
[----:B------:R-:W-:Y:S01]  /*4280*/  UIADD3 UR29, UPT, UPT, UR17, 0x188, URZ ;  /* 0x00000188111d7890 */ /* 0x000fe2000fffe0ff */
[----:B------:R-:W-:Y:S01]  /*4290*/  UMOV UR27, 0x10100490 ;  /* 0x10100490001b7882 */ /* 0x000fe20000000000 */
[----:B-1----:R-:W-:-:S03]  /*42a0*/  UIADD3 UR4, UPT, UPT, UR6, 0x1f, URZ ;  /* 0x0000001f06047890 */ /* 0x002fc6000fffe0ff */
[----:B---3--:R-:W1:Y:S01]  /*42b0*/  LDS R3, [UR17+0x1d0] ;  /* 0x0001d011ff037984 */ /* 0x008e620008000800 */
[----:B------:R-:W2:Y:S01]  /*42c0*/  LDCU UR6, c[0x0][0x390] ;  /* 0x00007200ff0677ac */ /* 0x000ea20008000800 */
[----:B------:R-:W-:Y:S02]  /*42d0*/  USHF.R.S32.HI UR5, URZ, 0x1f, UR4 ;  /* 0x0000001fff057899 */ /* 0x000fe40008011404 */
[----:B------:R-:W-:Y:S02]  /*42e0*/  UPRMT UR29, URZ, 0x654, UR29 ;  /* 0x00000654ff1d7896 */ /* 0x000fe4000800001d */
[----:B------:R-:W-:Y:S02]  /*42f0*/  ULEA.HI UR4, UR5, UR4, URZ, 0x5 ;  /* 0x0000000405047291 */ /* 0x000fe4000f8f28ff */
[----:B------:R-:W-:Y:S02]  /*4300*/  UIADD3 UR5, UPT, UPT, UR17, 0x6400, URZ ;  /* 0x0000640011057890 */ /* 0x000fe4000fffe0ff */
[----:B------:R-:W-:-:S02]  /*4310*/  USHF.R.S32.HI UR4, URZ, 0x5, UR4 ;  /* 0x00000005ff047899 */ /* 0x000fc40008011404 */
[----:B------:R-:W-:Y:S02]  /*4320*/  USHF.R.U32.HI UR5, URZ, 0x4, UR5 ;  /* 0x00000004ff057899 */ /* 0x000fe40008011605 */
[----:B------:R-:W-:Y:S02]  /*4330*/  UIMAD UR7, UR4, UR7, URZ ;  /* 0x00000007040772a4 */ /* 0x000fe4000f8e02ff */
[----:B------:R-:W-:Y:S02]  /*4340*/  UIADD3 UR4, UPT, UPT, UR17, 0x2e400, URZ ;  /* 0x0002e40011047890 */ /* 0x000fe4000fffe0ff */
[----:B------:R-:W-:Y:S02]  /*4350*/  ULOP3.LUT UR5, UR5, 0x3fff, URZ, 0xc0, !UPT ;  /* 0x00003fff05057892 */ /* 0x000fe4000f8ec0ff */
[----:B------:R-:W-:Y:S02]  /*4360*/  USHF.R.U32.HI UR4, URZ, 0x4, UR4 ;  /* 0x00000004ff047899 */ /* 0x000fe40008011604 */
[----:B------:R-:W-:-:S02]  /*4370*/  ULOP3.LUT UR19, UR5, 0x10000, URZ, 0xfc, !UPT ;  /* 0x0001000005137892 */ /* 0x000fc4000f8efcff */
[----:B------:R-:W-:Y:S02]  /*4380*/  ULOP3.LUT UR20, UR4, 0x3fff, URZ, 0xc0, !UPT ;  /* 0x00003fff04147892 */ /* 0x000fe4000f8ec0ff */
[----:B--2---:R-:W-:Y:S02]  /*4390*/  UIMAD UR4, UR7, UR6, URZ ;  /* 0x00000006070472a4 */ /* 0x004fe4000f8e02ff */
[----:B------:R-:W-:Y:S02]  /*43a0*/  ULOP3.LUT UR20, UR20, 0x10000, URZ, 0xfc, !UPT ;  /* 0x0001000014147892 */ /* 0x000fe4000f8efcff */
[----:B------:R-:W-:Y:S02]  /*43b0*/  UIADD3 UR28, UPT, UPT, UR4, -0x1, URZ ;  /* 0xffffffff041c7890 */ /* 0x000fe4000fffe0ff */
[----:B------:R-:W-:Y:S01]  /*43c0*/  UISETP.GE.AND UP4, UPT, UR4, 0x1, UPT ;  /* 0x000000010400788c */ /* 0x000fe2000bf86270 */
[----:B------:R-:W-:Y:S01]  /*43d0*/  UMOV UR24, 0x0 ;  /* 0x0000000000187882 */ /* 0x000fe20000000000 */
[----:B------:R-:W-:Y:S01]  /*43e0*/  UMOV UR25, 0x10100490 ;  /* 0x1010049000197882 */ /* 0x000fe20000000000 */
[C---:B-1----:R-:W-:Y:S01]  /*43f0*/  VIADD R5, R3.reuse, 0x40 ;  /* 0x0000004003057836 */ /* 0x042fe20000000000 */
[----:B------:R-:W-:-:S04]  /*4400*/  LOP3.LUT R4, R3, 0xffff, RZ, 0xc0, !PT ;  /* 0x0000ffff03047812 */ /* 0x000fc800078ec0ff */
[----:B------:R-:W-:-:S05]  /*4410*/  LOP3.LUT R5, R5, 0xffff, RZ, 0xc0, !PT ;  /* 0x0000ffff05057812 */ /* 0x000fca00078ec0ff */
[----:B------:R1:W-:Y:S02]  /*4420*/  STL.64 [R1], R4 ;  /* 0x0000000401007387 */ /* 0x0003e40000100a00 */
.L_x_86:
[----:B-1----:R-:W-:-:S04]  /*4430*/  SHF.L.U32 R5, R2, 0x1f, RZ ;  /* 0x0000001f02057819 */ /* 0x002fc800000006ff */
[----:B------:R-:W1:Y:S02]  /*4440*/  SYNCS.PHASECHK.TRANS64.TRYWAIT P0, [UR17+0x180], R5 ;  /* 0x00018005ff0075a7 */ /* 0x000e640008001111 */
[----:B-1-34-:R-:W-:Y:S05]  /*4450*/  @!P0 BRA `(.L_x_78) ;  /* 0x0000005400448947 */ /* 0x01afea0003800000 */
.L_x_193:
[----:B-1----:R-:W1:Y:S01]  /*4460*/  LDS.128 R4, [UR17+0x1c0] ;  /* 0x0001c011ff047984 */ /* 0x002e620008000c00 */
[----:B------:R-:W-:Y:S01]  /*4470*/  ULEA UR22, UR21, UR17, 0x3 ;  /* 0x0000001115167291 */ /* 0x000fe2000f8e18ff */
[----:B------:R-:W-:Y:S01]  /*4480*/  @!PT LDS RZ, [RZ] ;  /* 0x00000000fffff984 */ /* 0x000fe20000000800 */
[----:B------:R-:W-:Y:S01]  /*4490*/  @!PT LDS RZ, [RZ] ;  /* 0x00000000fffff984 */ /* 0x000fe20000000800 */
[----:B------:R-:W-:Y:S01]  /*44a0*/  @!PT LDS RZ, [RZ] ;  /* 0x00000000fffff984 */ /* 0x000fe20000000800 */
[----:B------:R-:W-:Y:S01]  /*44b0*/  @!PT LDS RZ, [RZ] ;  /* 0x00000000fffff984 */ /* 0x000fe20000000800 */
[----:B------:R2:W-:Y:S06]  /*44c0*/  MEMBAR.ALL.CTA ;  /* 0x0000000000007992 */ /* 0x0005ec0000008000 */
[----:B--2---:R-:W2:Y:S02]  /*44d0*/  FENCE.VIEW.ASYNC.S ;  /* 0x00000000000073c6 */ /* 0x004ea40000000000 */
[----:B--2---:R-:W-:Y:S01]  /*44e0*/  SYNCS.ARRIVE.TRANS64.RED.A1T0 RZ, [UR29], RZ ;  /* 0x000000ffffff79a7 */ /* 0x004fe2000810041d */
[----:B-1----:R-:W-:Y:S01]  /*44f0*/  LOP3.LUT P2, RZ, R6, 0x1, RZ, 0xc0, !PT ;  /* 0x0000000106ff7812 */ /* 0x002fe2000784c0ff */
[----:B------:R-:W-:-:S12]  /*4500*/  BRA.U UP3, `(.L_x_79) ;  /* 0x00000001030c7547 */ /* 0x000fd8000b800000 */
[----:B------:R-:W-:-:S04]  /*4510*/  SHF.L.U32 R5, R8, 0x1f, RZ ;  /* 0x0000001f08057819 */ /* 0x000fc800000006ff */
[----:B------:R-:W1:Y:S02]  /*4520*/  SYNCS.PHASECHK.TRANS64.TRYWAIT P0, [UR22+0x1a0], R5 ;  /* 0x0001a005ff0075a7 */ /* 0x000e640008001116 */
[----:B-1----:R-:W-:Y:S05]  /*4530*/  @!P0 BRA `(.L_x_80) ;  /* 0x0000005400248947 */ /* 0x002fea0003800000 */
.L_x_79:
[----:B------:R-:W-:Y:S05]  /*4540*/  BRA.U UP3, `(.L_x_81) ;  /* 0x0000000103d47547 */ /* 0x000fea000b800000 */
[----:B------:R-:W-:Y:S05]  /*4550*/  BRA.U !UP4, `(.L_x_82) ;  /* 0x000000010cc47547 */ /* 0x000fea000b800000 */
[----:B------:R-:W-:Y:S01]  /*4560*/  ULEA UR4, UR21, UR48, 0x2 ;  /* 0x0000003015047291 */ /* 0x000fe2000f8e10ff */
[----:B-1----:R-:W-:-:S08]  /*4570*/  SHF.L.U32 R4, R0, 0x1f, RZ ;  /* 0x0000001f00047819 */ /* 0x002fd000000006ff */
[----:B------:R-:W5:Y:S01]  /*4580*/  LDL R5, [UR4] ;  /* 0x00000004ff057983 */ /* 0x000f620008100800 */
[----:B------:R-:W-:Y:S02]  /*4590*/  ULEA UR4, UR16, UR17, 0x3 ;  /* 0x0000001110047291 */ /* 0x000fe4000f8e18ff */
[----:B------:R-:W-:Y:S01]  /*45a0*/  UPLOP3.LUT UP2, UPT, UPT, UPT, UPT, 0x40, 0x4 ;  /* 0x000000000004789c */ /* 0x000fe20003f4e870 */
[----:B------:R-:W-:Y:S01]  /*45b0*/  UMOV UR15, UR28 ;  /* 0x0000001c000f7c82 */ /* 0x000fe20008000000 */
[----:B------:R-:W-:-:S05]  /*45c0*/  UMOV UR5, UR16 ;  /* 0x0000001000057c82 */ /* 0x000fca0008000000 */
[----:B------:R1:W2:Y:S04]  /*45d0*/  SYNCS.PHASECHK.TRANS64.TRYWAIT P1, [UR4], R4 ;  /* 0x00000004ff0075a7 */ /* 0x0002a80008021104 */
.L_x_85:
[----:B---3--:R-:W-:Y:S01]  /*45e0*/  ULEA UR10, UR5, UR17, 0x3 ;  /* 0x00000011050a7291 */ /* 0x008fe2000f8e18ff */
[----:B--2-4-:R-:W-:Y:S11]  /*45f0*/  @P1 BRA `(.L_x_83) ;  /* 0x00000000000c1947 */ /* 0x014ff60003800000 */
[----:B------:R-:W-:Y:S04]  /*4600*/  SHF.L.U32 R7, R0, 0x1f, RZ ;  /* 0x0000001f00077819 */ /* 0x000fe800000006ff */
[----:B------:R-:W2:Y:S02]  /*4610*/  SYNCS.PHASECHK.TRANS64.TRYWAIT P0, [UR10], R7 ;  /* 0x00000007ff0075a7 */ /* 0x000ea4000800110a */
[----:B--2---:R-:W-:Y:S05]  /*4620*/  @!P0 BRA `(.L_x_84) ;  /* 0x0000005400008947 */ /* 0x004fea0003800000 */
.L_x_83:
[----:B------:R-:W-:Y:S01]  /*4630*/  UISETP.NE.AND UP0, UPT, UR15, URZ, UPT ;  /* 0x000000ff0f00728c */ /* 0x000fe2000bf05270 */
[----:B------:R-:W-:Y:S01]  /*4640*/  PLOP3.LUT P1, PT, PT, PT, PT, 0x80, 0x8 ;  /* 0x000000000008781c */ /* 0x000fe20003f2f070 */
[----:B------:R-:W-:Y:S02]  /*4650*/  UIADD3 UR4, UPT, UPT, UR5, 0x1, URZ ;  /* 0x0000000105047890 */ /* 0x000fe4000fffe0ff */
[----:B------:R-:W-:Y:S02]  /*4660*/  ULEA UR8, UR5, UR20, 0x7 ;  /* 0x0000001405087291 */ /* 0x000fe4000f8e38ff */
[----:B------:R-:W-:Y:S01]  /*4670*/  UISETP.NE.AND UP1, UPT, UR4, 0x14, UPT ;  /* 0x000000140400788c */ /* 0x000fe2000bf25270 */
[----:B------:R-:W-:Y:S01]  /*4680*/  PLOP3.LUT P0, PT, PT, PT, UP0, 0x80, 0x8 ;  /* 0x000000000008781c */ /* 0x000fe20003f0f008 */
[----:B------:R-:W-:Y:S02]  /*4690*/  UIADD3 UR12, UPT, UPT, UR8, 0x2, URZ ;  /* 0x00000002080c7890 */ /* 0x000fe4000fffe0ff */
[----:B------:R-:W-:Y:S02]  /*46a0*/  USEL UR6, URZ, 0x1, UP1 ;  /* 0x00000001ff067887 */ /* 0x000fe40008800000 */
[----:B------:R-:W-:Y:S02]  /*46b0*/  USEL UR16, UR4, URZ, UP1 ;  /* 0x000000ff04107287 */ /* 0x000fe40008800000 */
[----:B------:R-:W-:Y:S02]  /*46c0*/  UIADD3 UR10, UPT, UPT, UR10, 0xa0, URZ ;  /* 0x000000a00a0a7890 */ /* 0x000fe4000fffe0ff */
[----:B------:R-:W-:Y:S01]  /*46d0*/  @UP0 ULEA UR4, UR16, UR17, 0x3 ;  /* 0x0000001110040291 */ /* 0x000fe2000f8e18ff */
[----:B------:R-:W-:Y:S01]  /*46e0*/  LOP3.LUT R0, R0, UR6, RZ, 0x3c, !PT ;  /* 0x0000000600007c12 */ /* 0x000fe2000f8e3cff */
[----:B------:R-:W-:Y:S01]  /*46f0*/  UMOV UR9, 0x80004020 ;  /* 0x8000402000097882 */ /* 0x000fe20000000000 */
[----:B------:R-:W-:Y:S01]  /*4700*/  UMOV UR13, 0x80004020 ;  /* 0x80004020000d7882 */ /* 0x000fe20000000000 */
[----:B------:R-:W-:Y:S01]  /*4710*/  UMOV UR7, 0x80004020 ;  /* 0x8000402000077882 */ /* 0x000fe20000000000 */
[----:B-1----:R-:W-:Y:S04]  /*4720*/  @P0 SHF.L.U32 R4, R0, 0x1f, RZ ;  /* 0x0000001f00040819 */ /* 0x002fe800000006ff */
[----:B------:R3:W4:Y:S01]  /*4730*/  @P0 SYNCS.PHASECHK.TRANS64.TRYWAIT P1, [UR4], R4 ;  /* 0x00000004ff0005a7 */ /* 0x0007220008021104 */
[----:B------:R-:W-:Y:S11]  /*4740*/  ELECT P0, URZ, PT ;  /* 0x0000000000ff782f */ /* 0x000ff60003800000 */
[----:B------:R-:W-:Y:S02]  /*4750*/  @!UPT UIADD3 URZ, UPT, UPT, URZ, URZ, URZ ;  /* 0x000000fffffff290 */ /* 0x000fe4000fffe0ff */
[C---:B-----5:R-:W-:Y:S01]  /*4760*/  @P0 R2UR.BROADCAST UR14, R5.reuse ;  /* 0x00000000050e02ca */ /* 0x060fe200008e0000 */
[----:B------:R-:W-:Y:S01]  /*4770*/  ULEA UR4, UR5, UR19, 0x9 ;  /* 0x0000001305047291 */ /* 0x000fe2000f8e48ff */
[----:B------:R-:W-:Y:S11]  /*4780*/  ELECT P0, URZ, PT ;  /* 0x0000000000ff782f */ /* 0x000ff60003800000 */
[----:B------:R-:W-:Y:S02]  /*4790*/  @!UPT UIADD3 URZ, UPT, UPT, URZ, URZ, URZ ;  /* 0x000000fffffff290 */ /* 0x000fe4000fffe0ff */
[----:B------:R-:W-:Y:S01]  /*47a0*/  @P0 R2UR.BROADCAST UR11, R5 ;  /* 0x00000000050b02ca */ /* 0x000fe200008e0000 */
[----:B------:R-:W-:Y:S01]  /*47b0*/  UIADD3 UR6, UPT, UPT, UR4, 0x2, URZ ;  /* 0x0000000204067890 */ /* 0x000fe2000fffe0ff */
[----:B------:R-:W-:Y:S02]  /*47c0*/  UMOV UR5, 0x80004020 ;  /* 0x8000402000057882 */ /* 0x000fe40000000000 */
[----:B------:R1:W-:Y:S01]  /*47d0*/  UTCHMMA.2CTA gdesc[UR4], gdesc[UR8], tmem[UR14], tmem[UR26], idesc[UR27], UP2 ;  /* 0x00ff1a08040075ea */ /* 0x0003e2000920000e */
[----:B------:R-:W-:Y:S08]  /*47e0*/  UPLOP3.LUT UP2, UPT, UPT, UPT, UPT, 0x80, 0x8 ;  /* 0x000000000008789c */ /* 0x000ff00003f4f070 */
[----:B------:R3:W-:Y:S01]  /*47f0*/  UTCHMMA.2CTA gdesc[UR6], gdesc[UR12], tmem[UR11], tmem[UR24], idesc[UR25], UPT ;  /* 0x00ff180c060075ea */ /* 0x0007e2000ba0000b */
[----:B------:R3:W-:Y:S01]  /*4800*/  UTCBAR.2CTA.MULTICAST [UR10], URZ, UR18 ;  /* 0x000000ff0a0073e9 */ /* 0x0007e20008200812 */
[----:B-1----:R-:W-:Y:S02]  /*4810*/  UIADD3 UR4, UPT, UPT, UR15, 0x1, URZ ;  /* 0x000000010f047890 */ /* 0x002fe4000fffe0ff */
[----:B------:R-:W-:Y:S02]  /*4820*/  UIADD3 UR8, UPT, UPT, UR15, -0x1, URZ ;  /* 0xffffffff0f087890 */ /* 0x000fe4000fffe0ff */
[----:B------:R-:W-:Y:S01]  /*4830*/  UISETP.GT.U32.AND UP0, UPT, UR4, 0x1, UPT ;  /* 0x000000010400788c */ /* 0x000fe2000bf04070 */
[----:B------:R-:W-:Y:S04]  /*4840*/  UMOV UR5, UR16 ;  /* 0x0000001000057c82 */ /* 0x000fe80008000000 */
[----:B------:R-:W-:Y:S04]  /*4850*/  UMOV UR15, UR8 ;  /* 0x00000008000f7c82 */ /* 0x000fe80008000000 */
[----:B------:R-:W-:Y:S05]  /*4860*/  BRA.U UP0, `(.L_x_85) ;  /* 0xfffffffd005c7547 */ /* 0x000fea000b83ffff */
.L_x_82:
[----:B------:R-:W-:-:S09]  /*4870*/  UIADD3 UR4, UPT, UPT, UR22, 0x190, URZ ;  /* 0x0000019016047890 */ /* 0x000fd2000fffe0ff */
[----:B------:R2:W-:Y:S01]  /*4880*/  UTCBAR.2CTA.MULTICAST [UR4], URZ, UR23 ;  /* 0x000000ff040073e9 */ /* 0x0005e20008200817 */
[----:B------:R-:W-:Y:S02]  /*4890*/  NOP ;  /* 0x0000000000007918 */ /* 0x000fe40000000000 */
.L_x_81:
[----:B--2---:R-:W-:Y:S01]  /*48a0*/  UIADD3 UR4, UPT, UPT, UR21, 0x1, URZ ;  /* 0x0000000115047890 */ /* 0x004fe2000fffe0ff */
[----:B------:R-:W-:-:S03]  /*48b0*/  LOP3.LUT R2, R2, 0x1, RZ, 0x3c, !PT ;  /* 0x0000000102027812 */ /* 0x000fc600078e3cff */
[----:B------:R-:W-:-:S04]  /*48c0*/  UISETP.NE.AND UP0, UPT, UR4, 0x2, UPT ;  /* 0x000000020400788c */ /* 0x000fc8000bf05270 */
[----:B------:R-:W-:Y:S02]  /*48d0*/  USEL UR5, URZ, 0x1, UP0 ;  /* 0x00000001ff057887 */ /* 0x000fe40008000000 */
[----:B------:R-:W-:-:S04]  /*48e0*/  USEL UR21, UR4, URZ, UP0 ;  /* 0x000000ff04157287 */ /* 0x000fc80008000000 */
[----:B------:R-:W-:Y:S01]  /*48f0*/  LOP3.LUT R8, R8, UR5, RZ, 0x3c, !PT ;  /* 0x0000000508087c12 */ /* 0x000fe2000f8e3cff */
[----:B------:R-:W-:Y:S07]  /*4900*/  @P2 BRA `(.L_x_86) ;  /* 0xfffffff800c82947 */ /* 0x000fee000383ffff */
[----:B------:R-:W2:Y:S01]  /*4910*/  S2UR UR8, SR_CgaCtaId ;  /* 0x00000000000879c3 */ /* 0x000ea20000008800 */
[----:B------:R-:W-:Y:S01]  /*4920*/  ELECT P0, URZ, PT ;  /* 0x0000000000ff782f */ /* 0x000fe20003800000 */
[----:B------:R-:W-:Y:S01]  /*4930*/  HFMA2 R0, -RZ, RZ, 0, 5.9604644775390625e-08 ;  /* 0x00000001ff007431 */ /* 0x000fe200000001ff */
[----:B------:R-:W-:-:S05]  /*4940*/  UMOV UR4, 0x40 ;  /* 0x0000004000047882 */ /* 0x000fca0000000000 */
[----:B------:R-:W-:Y:S01]  /*4950*/  UVIRTCOUNT.DEALLOC.SMPOOL 0x80 ;  /* 0x000000800000784c */ /* 0x000fe20000000000 */
[----:B------:R-:W-:Y:S02]  /*4960*/  UISETP.NE.AND UP0, UPT, UR31, URZ, UPT ;  /* 0x000000ff1f00728c */ /* 0x000fe4000bf05270 */
[----:B--2---:R-:W-:-:S09]  /*4970*/  ULEA UR8, UR8, UR4, 0x18 ;  /* 0x0000000408087291 */ /* 0x004fd2000f8ec0ff */
[----:B------:R2:W-:Y:S01]  /*4980*/  @P0 STS.U8 [UR8+0x1c], R0 ;  /* 0x00001c00ff000988 */ /* 0x0005e20008000008 */
[----:B------:R-:W-:Y:S05]  /*4990*/  BRA.U UP0, `(.L_x_87) ;  /* 0x0000000100587547 */ /* 0x000fea000b800000 */
[----:B------:R-:W-:Y:S01]  /*49a0*/  UIADD3 UR5, UPT, UPT, UR17, 0x1a0, URZ ;  /* 0x000001a011057890 */ /* 0x000fe2000fffe0ff */
[----:B-1----:R-:W-:-:S03]  /*49b0*/  SHF.L.U32 R5, R8, 0x1f, RZ ;  /* 0x0000001f08057819 */ /* 0x002fc600000006ff */
[----:B------:R-:W-:-:S09]  /*49c0*/  ULEA UR4, UR21, UR5, 0x3 ;  /* 0x0000000515047291 */ /* 0x000fd2000f8e18ff */
[----:B------:R-:W1:Y:S02]  /*49d0*/  SYNCS.PHASECHK.TRANS64.TRYWAIT P0, [UR4], R5 ;  /* 0x00000005ff0075a7 */ /* 0x000e640008001104 */
[----:B-1----:R-:W-:Y:S05]  /*49e0*/  @!P0 BRA `(.L_x_88) ;  /* 0x0000005000288947 */ /* 0x002fea0003800000 */
.L_x_197:
[----:B------:R-:W-:-:S04]  /*49f0*/  UIADD3 UR4, UPT, UPT, UR21, 0x1, URZ ;  /* 0x0000000115047890 */ /* 0x000fc8000fffe0ff */
[----:B------:R-:W-:-:S04]  /*4a00*/  UISETP.NE.AND UP1, UPT, UR4, 0x2, UPT ;  /* 0x000000020400788c */ /* 0x000fc8000bf25270 */
[----:B---3--:R-:W-:Y:S02]  /*4a10*/  USEL UR6, URZ, 0x1, UP1 ;  /* 0x00000001ff067887 */ /* 0x008fe40008800000 */
[----:B------:R-:W-:-:S04]  /*4a20*/  USEL UR4, UR4, URZ, UP1 ;  /* 0x000000ff04047287 */ /* 0x000fc80008800000 */
[----:B------:R-:W-:Y:S01]  /*4a30*/  ULEA UR4, UR4, UR5, 0x3 ;  /* 0x0000000504047291 */ /* 0x000fe2000f8e18ff */
[----:B-1----:R-:W-:-:S04]  /*4a40*/  LOP3.LUT R5, R8, UR6, RZ, 0x3c, !PT ;  /* 0x0000000608057c12 */ /* 0x002fc8000f8e3cff */
[----:B------:R-:W-:Y:S01]  /*4a50*/  SHF.L.U32 R5, R5, 0x1f, RZ ;  /* 0x0000001f05057819 */ /* 0x000fe200000006ff */
[----:B--2---:R-:W-:-:S04]  /*4a60*/  IMAD.U32 R0, RZ, RZ, UR4 ;  /* 0x00000004ff007e24 */ /* 0x004fc8000f8e00ff */
[----:B------:R1:W2:Y:S03]  /*4a70*/  SYNCS.PHASECHK.TRANS64.TRYWAIT P0, [R0+URZ], R5 ;  /* 0x00000005000075a7 */ /* 0x0002a600080011ff */
[----:B--2---:R-:W-:Y:S05]  /*4a80*/  @!P0 NANOSLEEP.SYNCS 0x989680 ;  /* 0x009896800000895d */ /* 0x004fea0003900000 */
[----:B------:R-:W2:Y:S02]  /*4a90*/  @!P0 SYNCS.PHASECHK.TRANS64 P0, [R0+URZ], R5 ;  /* 0x00000005000085a7 */ /* 0x000ea400080010ff */
[----:B--2---:R-:W-:Y:S05]  /*4aa0*/  @P0 BRA `(.L_x_89) ;  /* 0x0000000000200947 */ /* 0x004fea0003800000 */
.L_x_90:
[----:B--2---:R2:W3:Y:S02]  /*4ab0*/  SYNCS.PHASECHK.TRANS64.TRYWAIT P0, [R0+URZ], R5 ;  /* 0x00000005000075a7 */ /* 0x0044e400080011ff */
[----:B---3--:R-:W-:Y:S05]  /*4ac0*/  @!P0 NANOSLEEP.SYNCS 0x989680 ;  /* 0x009896800000895d */ /* 0x008fea0003900000 */
[----:B------:R-:W3:Y:S02]  /*4ad0*/  @!P0 SYNCS.PHASECHK.TRANS64 P0, [R0+URZ], R5 ;  /* 0x00000005000085a7 */ /* 0x000ee400080010ff */
[----:B---3--:R-:W-:Y:S05]  /*4ae0*/  @!P0 BRA `(.L_x_90) ;  /* 0xfffffffc00f08947 */ /* 0x008fea000383ffff */
[----:B------:R-:W-:Y:S05]  /*4af0*/  BRA `(.L_x_89) ;  /* 0x00000000000c7947 */ /* 0x000fea0003800000 */
.L_x_87:
[----:B------:R-:W-:-:S04]  /*4b00*/  UIADD3 UR4, UPT, UPT, UR17, 0x1b0, URZ ;  /* 0x000001b011047890 */ /* 0x000fc8000fffe0ff */
[----:B------:R-:W-:-:S09]  /*4b10*/  UPRMT UR4, UR30, 0x654, UR4 ;  /* 0x000006541e047896 */ /* 0x000fd20008000004 */
[----:B------:R-:W-:Y:S03]  /*4b20*/  SYNCS.ARRIVE.TRANS64.RED.A1T0 RZ, [UR4], RZ ;  /* 0x000000ffffff79a7 */ /* 0x000fe60008100404 */
.L_x_89:
[----:B-12---:R-:W-:Y:S01]  /*4b30*/  SHF.L.U32 R5, RZ, 0x1f, RZ ;  /* 0x0000001fff057819 */ /* 0x006fe200000006ff */
[----:B------:R-:W-:Y:S01]  /*4b40*/  UIADD3 UR4, UPT, UPT, UR17, 0x1b0, URZ ;  /* 0x000001b011047890 */ /* 0x000fe2000fffe0ff */
[----:B------:R-:W-:Y:S02]  /*4b50*/  PLOP3.LUT P0, PT, PT, PT, UP0, 0x80, 0x8 ;  /* 0x000000000008781c */ /* 0x000fe40003f0f008 */
[----:B----4-:R-:W1:Y:S02]  /*4b60*/  SYNCS.PHASECHK.TRANS64.TRYWAIT P1, [UR17+0x1b0], R5 ;  /* 0x0001b005ff0075a7 */ /* 0x010e640008021111 */
[----:B-1----:R-:W-:Y:S09]  /*4b70*/  @!P1 BRA `(.L_x_91) ;  /* 0x0000004c00dc9947 */ /* 0x002ff20003800000 */
.L_x_199:
[----:B------:R-:W-:Y:S01]  /*4b80*/  @!UP0 UPRMT UR4, UR30, 0x654, UR4 ;  /* 0x000006541e048896 */ /* 0x000fe20008000004 */
[----:B------:R-:W-:Y:S01]  /*4b90*/  LOP3.LUT R2, R3, 0xffff, RZ, 0xc0, !PT ;  /* 0x0000ffff03027812 */ /* 0x000fe200078ec0ff */
[----:B------:R-:W-:Y:S02]  /*4ba0*/  IMAD.MOV.U32 R3, RZ, RZ, 0xffff ;  /* 0x0000ffffff037424 */ /* 0x000fe400078e00ff */
[----:B-1----:R-:W-:Y:S01]  /*4bb0*/  IMAD.MOV.U32 R5, RZ, RZ, 0x1 ;  /* 0x00000001ff057424 */ /* 0x002fe200078e00ff */
[----:B------:R-:W-:-:S04]  /*4bc0*/  SHF.R.U32.HI R2, RZ, 0x5, R2 ;  /* 0x00000005ff027819 */ /* 0x000fc80000011602 */
[----:B------:R-:W-:Y:S01]  /*4bd0*/  @!P0 SYNCS.ARRIVE.TRANS64.RED.A1T0 RZ, [UR4], RZ ;  /* 0x000000ffffff89a7 */ /* 0x000fe20008100404 */
[----:B------:R-:W-:Y:S01]  /*4be0*/  NOP ;  /* 0x0000000000007918 */ /* 0x000fe20000000000 */
[----:B------:R-:W1:Y:S01]  /*4bf0*/  LDS R0, [UR8+0x14] ;  /* 0x00001408ff007984 */ /* 0x000e620008000800 */
[-C--:B------:R-:W-:Y:S02]  /*4c00*/  SHF.L.U32 R3, R3, R2.reuse, RZ ;  /* 0x0000000203037219 */ /* 0x080fe400000006ff */
[----:B------:R-:W-:Y:S02]  /*4c10*/  SHF.L.U32 R5, R5, R2, RZ ;  /* 0x0000000205057219 */ /* 0x000fe400000006ff */
[----:B-1----:R-:W-:-:S04]  /*4c20*/  LOP3.LUT R0, R0, R3, RZ, 0xc0, !PT ;  /* 0x0000000300007212 */ /* 0x002fc800078ec0ff */
[----:B------:R-:W-:-:S13]  /*4c30*/  ISETP.NE.AND P0, PT, R0, R3, PT ;  /* 0x000000030000720c */ /* 0x000fda0003f05270 */
[----:B------:R-:W-:Y:S05]  /*4c40*/  @P0 BRA `(.L_x_92) ;  /* 0x00000000005c0947 */ /* 0x000fea0003800000 */
[----:B------:R-:W1:Y:S02]  /*4c50*/  LDS R0, [UR8+0x18] ;  /* 0x00001808ff007984 */ /* 0x000e640008000800 */
[----:B-1----:R-:W-:-:S04]  /*4c60*/  LOP3.LUT R0, R0, R5, RZ, 0xc0, !PT ;  /* 0x0000000500007212 */ /* 0x002fc800078ec0ff */
[----:B------:R-:W-:-:S13]  /*4c70*/  ISETP.NE.AND P0, PT, R0, R5, PT ;  /* 0x000000050000720c */ /* 0x000fda0003f05270 */
[----:B------:R-:W-:Y:S05]  /*4c80*/  @P0 BRA `(.L_x_93) ;  /* 0x0000000000400947 */ /* 0x000fea0003800000 */
[----:B------:R-:W-:Y:S01]  /*4c90*/  R2UR UR4, R3 ;  /* 0x00000000030472ca */ /* 0x000fe200000e0000 */
[----:B------:R-:W1:Y:S01]  /*4ca0*/  S2R R2, SR_LANEID ;  /* 0x0000000000027919 */ /* 0x000e620000000000 */
[----:B------:R-:W-:-:S04]  /*4cb0*/  LOP3.LUT R5, RZ, R5, RZ, 0x33, !PT ;  /* 0x00000005ff057212 */ /* 0x000fc800078e33ff */
[----:B---3--:R-:W2:Y:S07]  /*4cc0*/  REDUX UR6, R5 ;  /* 0x00000000050673c4 */ /* 0x008eae0000000000 */
[----:B------:R-:W-:-:S03]  /*4cd0*/  ULOP3.LUT UR5, URZ, UR4, URZ, 0x33, !UPT ;  /* 0x00000004ff057292 */ /* 0x000fc6000f8e33ff */
[----:B------:R-:W-:Y:S02]  /*4ce0*/  VOTEU.ANY UR4, UPT, PT ;  /* 0x0000000000047886 */ /* 0x000fe400038e0100 */
[----:B------:R-:W-:Y:S01]  /*4cf0*/  UFLO.U32 UR4, UR4 ;  /* 0x00000004000472bd */ /* 0x000fe200080e0000 */
[----:B------:R-:W-:-:S04]  /*4d00*/  IMAD.U32 R0, RZ, RZ, UR5 ;  /* 0x00000005ff007e24 */ /* 0x000fc8000f8e00ff */
[----:B------:R-:W3:Y:S02]  /*4d10*/  REDUX UR7, R0 ;  /* 0x00000000000773c4 */ /* 0x000ee40000000000 */
[----:B------:R4:W-:Y:S01]  /*4d20*/  UTCATOMSWS.AND URZ, UR5 ;  /* 0x0000000500ff79e3 */ /* 0x0009e20008000000 */
[----:B-1----:R-:W-:Y:S01]  /*4d30*/  ISETP.EQ.U32.AND P0, PT, R2, UR4, PT ;  /* 0x0000000402007c0c */ /* 0x002fe2000bf02070 */
[----:B--2---:R-:W-:Y:S02]  /*4d40*/  IMAD.U32 R2, RZ, RZ, UR6 ;  /* 0x00000006ff027e24 */ /* 0x004fe4000f8e00ff */
[----:B---3--:R-:W-:-:S10]  /*4d50*/  IMAD.U32 R3, RZ, RZ, UR7 ;  /* 0x00000007ff037e24 */ /* 0x008fd4000f8e00ff */
[----:B------:R4:W-:Y:S04]  /*4d60*/  @P0 ATOMS.AND RZ, [UR8+0x14], R3 ;  /* 0x00001403ffff098c */ /* 0x0009e8000a800008 */
[----:B------:R4:W-:Y:S01]  /*4d70*/  @P0 ATOMS.AND RZ, [UR8+0x18], R2 ;  /* 0x00001802ffff098c */ /* 0x0009e2000a800008 */
[----:B------:R-:W-:Y:S05]  /*4d80*/  BRA `(.L_x_94) ;  /* 0x0000000000147947 */ /* 0x000fea0003800000 */
.L_x_93:
[----:B------:R-:W-:Y:S02]  /*4d90*/  MOV R2, 0x4db0 ;  /* 0x00004db000027802 */ /* 0x000fe40000000f00 */
[----:B---3-5:R-:W-:Y:S05]  /*4da0*/  CALL.REL.NOINC `($__internal_0_$__cuda_sm10x_tcgen05_guardrail_trap_col_being_dealloced_not_returned_by_alloc) ;  /* 0x00000050004c7944 */ /* 0x028fea0003c00000 */
[----:B------:R-:W-:Y:S05]  /*4db0*/  BRA `(.L_x_94) ;  /* 0x0000000000087947 */ /* 0x000fea0003800000 */
.L_x_92:
[----:B------:R-:W-:Y:S02]  /*4dc0*/  MOV R2, 0x4de0 ;  /* 0x00004de000027802 */ /* 0x000fe40000000f00 */
[----:B---3-5:R-:W-:Y:S05]  /*4dd0*/  CALL.REL.NOINC `($__internal_2_$__cuda_sm10x_tcgen05_guardrail_trap_unallocated_columns_being_dealloced) ;  /* 0x0000005000587944 */ /* 0x028fea0003c00000 */
.L_x_94:
[----:B------:R-:W-:Y:S01]  /*4de0*/  NOP ;  /* 0x0000000000007918 */ /* 0x000fe20000000000 */
[----:B----4-:R-:W-:Y:S05]  /*4df0*/  EXIT ;  /* 0x000000000000794d */ /* 0x010fea0003800000 */
.L_x_66:
[----:B------:R-:W-:-:S09]  /*4e00*/  UISETP.NE.OR UP0, UPT, UR18, 0x3, !UP3 ;  /* 0x000000031200788c */ /* 0x000fd2000df05670 */
[----:B------:R-:W-:Y:S05]  /*4e10*/  BRA.U UP0, `(.L_x_95) ;  /* 0x0000001100447547 */ /* 0x000fea000b800000 */
[----:B------:R-:W2:Y:S01]  /*4e20*/  LDCU.64 UR4, c[0x0][0x888] ;  /* 0x00011100ff0477ac */ /* 0x000ea20008000a00 */
[----:B------:R-:W3:Y:S01]  /*4e30*/  S2UR UR6, SR_CgaCtaId ;  /* 0x00000000000679c3 */ /* 0x000ee20000008800 */
[----:B------:R-:W-:Y:S01]  /*4e40*/  HFMA2 R9, -RZ, RZ, 0, 5.9604644775390625e-08 ;  /* 0x00000001ff097431 */ /* 0x000fe200000001ff */
[----:B------:R-:W-:Y:S01]  /*4e50*/  MOV R8, RZ ;  /* 0x000000ff00087202 */ /* 0x000fe20000000f00 */
[----:B------:R-:W4:Y:S01]  /*4e60*/  LDCU UR36, c[0x0][0x370] ;  /* 0x00006e00ff2477ac */ /* 0x000f220008000800 */
[----:B------:R-:W-:Y:S01]  /*4e70*/  HFMA2 R3, -RZ, RZ, 0, 0.0078125 ;  /* 0x00002000ff037431 */ /* 0x000fe200000001ff */
[----:B------:R-:W1:Y:S03]  /*4e80*/  LDCU.128 UR32, c[0x0][0xb10] ;  /* 0x00016200ff2077ac */ /* 0x000e660008000c00 */
[----:B------:R-:W4:Y:S01]  /*4e90*/  LDC.64 R10, c[0x0][0x348] ;  /* 0x0000d200ff0a7b82 */ /* 0x000f220000000a00 */
[----:B------:R-:W1:Y:S01]  /*4ea0*/  LDCU UR29, c[0x0][0x374] ;  /* 0x00006e80ff1d77ac */ /* 0x000e620008000800 */
[----:B------:R-:W4:Y:S01]  /*4eb0*/  LDCU.64 UR26, c[0x0][0x890] ;  /* 0x00011200ff1a77ac */ /* 0x000f220008000a00 */
[----:B------:R-:W4:Y:S01]  /*4ec0*/  LDCU UR18, c[0x0][0xb0c] ;  /* 0x00016180ff1277ac */ /* 0x000f220008000800 */
[----:B--2---:R-:W-:Y:S01]  /*4ed0*/  UISETP.NE.U32.AND UP0, UPT, UR4, URZ, UPT ;  /* 0x000000ff0400728c */ /* 0x004fe2000bf05070 */
[----:B------:R-:W2:Y:S01]  /*4ee0*/  LDCU UR46, c[0x0][0xb20] ;  /* 0x00016400ff2e77ac */ /* 0x000ea20008000800 */
[----:B------:R-:W2:Y:S01]  /*4ef0*/  LDCU UR4, c[0x0][0xb30] ;  /* 0x00016600ff0477ac */ /* 0x000ea20008000800 */
[----:B------:R-:W2:Y:S01]  /*4f00*/  LDCU.128 UR40, c[0x0][0x980] ;  /* 0x00013000ff2877ac */ /* 0x000ea20008000c00 */
[----:B------:R-:W-:Y:S01]  /*4f10*/  UMOV UR24, 0x400 ;  /* 0x0000040000187882 */ /* 0x000fe20000000000 */
[----:B-1----:R-:W-:-:S02]  /*4f20*/  UIMAD.WIDE.U32 UR8, UR29, UR35, URZ ;  /* 0x000000231d0872a5 */ /* 0x002fc4000f8e00ff */
[----:B---3--:R-:W-:Y:S02]  /*4f30*/  ULEA UR24, UR6, UR24, 0x18 ;  /* 0x0000001806187291 */ /* 0x008fe4000f8ec0ff */
[----:B----4-:R-:W-:Y:S02]  /*4f40*/  UIMAD.WIDE.U32 UR6, UR36, UR32, URZ ;  /* 0x00000020240672a5 */ /* 0x010fe4000f8e00ff */
[----:B------:R-:W-:Y:S02]  /*4f50*/  UISETP.NE.AND.EX UP5, UPT, UR5, URZ, UPT, UP0 ;  /* 0x000000ff0500728c */ /* 0x000fe4000bfa5300 */
[----:B------:R-:W-:Y:S02]  /*4f60*/  UISETP.NE.U32.AND UP6, UPT, UR26, URZ, UPT ;  /* 0x000000ff1a00728c */ /* 0x000fe4000bfc5070 */
[----:B------:R-:W-:Y:S02]  /*4f70*/  UIADD3 UR37, UPT, UPT, UR24, 0x188, URZ ;  /* 0x0000018818257890 */ /* 0x000fe4000fffe0ff */
[----:B------:R-:W-:-:S02]  /*4f80*/  UISETP.NE.AND UP0, UPT, UR39, 0x1, UPT ;  /* 0x000000012700788c */ /* 0x000fc4000bf05270 */
[----:B------:R-:W-:Y:S01]  /*4f90*/  UISETP.NE.AND UP0, UPT, UR18, 0x1, UPT ;  /* 0x000000011200788c */ /* 0x000fe2000bf05270 */
[----:B------:R-:W-:Y:S01]  /*4fa0*/  UMOV UR6, UR7 ;  /* 0x0000000700067c82 */ /* 0x000fe20008000000 */
[----:B------:R-:W-:Y:S01]  /*4fb0*/  UMOV UR38, UR9 ;  /* 0x0000000900267c82 */ /* 0x000fe20008000000 */
[----:B------:R-:W-:Y:S02]  /*4fc0*/  UISETP.GE.AND UP2, UPT, UR39, 0x1, UPT ;  /* 0x000000012700788c */ /* 0x000fe4000bf46270 */
[----:B------:R-:W-:Y:S01]  /*4fd0*/  UISETP.NE.AND UP0, UPT, UR34, 0x1, UPT ;  /* 0x000000012200788c */ /* 0x000fe2000bf05270 */
[----:B------:R-:W-:Y:S01]  /*4fe0*/  UMOV UR25, URZ ;  /* 0x000000ff00197c82 */ /* 0x000fe20008000000 */
[----:B------:R-:W-:Y:S01]  /*4ff0*/  UPLOP3.LUT UP4, UPT, UPT, UPT, UPT, 0x40, 0x4 ;  /* 0x000000000004789c */ /* 0x000fe20003f8e870 */
[----:B------:R-:W1:Y:S01]  /*5000*/  LDCU.64 UR16, c[0x0][0xb28] ;  /* 0x00016500ff1077ac */ /* 0x000e620008000a00 */
[----:B------:R-:W3:Y:S01]  /*5010*/  LDCU.64 UR30, c[0x0][0x990] ;  /* 0x00013200ff1e77ac */ /* 0x000ee20008000a00 */
[----:B------:R-:W-:-:S02]  /*5020*/  UISETP.NE.AND.EX UP6, UPT, UR27, URZ, UPT, UP6 ;  /* 0x000000ff1b00728c */ /* 0x000fc4000bfc5360 */
[----:B------:R-:W-:Y:S02]  /*5030*/  UPRMT UR37, URZ, 0x654, UR37 ;  /* 0x00000654ff257896 */ /* 0x000fe40008000025 */
[----:B------:R-:W-:Y:S02]  /*5040*/  USHF.R.U32.HI UR44, URZ, UR33, UR6 ;  /* 0x00000021ff2c7299 */ /* 0x000fe40008011606 */
[----:B--2---:R-:W-:Y:S02]  /*5050*/  USHF.R.U32.HI UR38, URZ, UR46, UR38 ;  /* 0x0000002eff267299 */ /* 0x004fe40008011626 */
[----:B------:R-:W-:Y:S02]  /*5060*/  UISETP.NE.AND UP3, UPT, UR4, 0x1, UPT ;  /* 0x000000010400788c */ /* 0x000fe4000bf65270 */
[----:B------:R-:W-:Y:S02]  /*5070*/  UISETP.NE.AND UP2, UPT, UR40, 0x1, UPT ;  /* 0x000000012800788c */ /* 0x000fe4000bf45270 */
[----:B------:R-:W-:-:S11]  /*5080*/  UISETP.NE.AND UP0, UPT, UR43, 0x1, UPT ;  /* 0x000000012b00788c */ /* 0x000fd6000bf05270 */
.L_x_104:
[----:B------:R-:W-:Y:S04]  /*5090*/  SHF.L.U32 R5, R8, 0x1f, RZ ;  /* 0x0000001f08057819 */ /* 0x000fe800000006ff */
[----:B--2---:R-:W2:Y:S02]  /*50a0*/  SYNCS.PHASECHK.TRANS64.TRYWAIT P0, [UR24+0x180], R5 ;  /* 0x00018005ff0075a7 */ /* 0x004ea40008001118 */
[----:B--2---:R-:W-:Y:S05]  /*50b0*/  @!P0 BRA `(.L_x_96) ;  /* 0x0000004800a48947 */ /* 0x004fea0003800000 */
.L_x_201:
[----:B--2---:R-:W2:Y:S01]  /*50c0*/  LDS.128 R4, [UR24+0x1c0] ;  /* 0x0001c018ff047984 */ /* 0x004ea20008000c00 */
[----:B------:R-:W-:Y:S01]  /*50d0*/  UISETP.GE.AND UP0, UPT, UR39, 0x1, UPT ;  /* 0x000000012700788c */ /* 0x000fe2000bf06270 */
[----:B------:R-:W-:Y:S01]  /*50e0*/  @!PT LDS RZ, [RZ] ;  /* 0x00000000fffff984 */ /* 0x000fe20000000800 */
[----:B------:R-:W-:Y:S01]  /*50f0*/  @!PT LDS RZ, [RZ] ;  /* 0x00000000fffff984 */ /* 0x000fe20000000800 */
[----:B------:R-:W-:Y:S01]  /*5100*/  @!PT LDS RZ, [RZ] ;  /* 0x00000000fffff984 */ /* 0x000fe20000000800 */
[----:B------:R-:W-:Y:S01]  /*5110*/  @!PT LDS RZ, [RZ] ;  /* 0x00000000fffff984 */ /* 0x000fe20000000800 */
[----:B------:R4:W-:Y:S06]  /*5120*/  MEMBAR.ALL.CTA ;  /* 0x0000000000007992 */ /* 0x0009ec0000008000 */
[----:B----4-:R-:W4:Y:S02]  /*5130*/  FENCE.VIEW.ASYNC.S ;  /* 0x00000000000073c6 */ /* 0x010f240000000000 */
[----:B----4-:R-:W-:Y:S01]  /*5140*/  SYNCS.ARRIVE.TRANS64.RED.A1T0 RZ, [UR37], RZ ;  /* 0x000000ffffff79a7 */ /* 0x010fe20008100425 */
[----:B--2---:R-:W-:Y:S11]  /*5150*/  LOP3.LUT P0, RZ, R6, 0x1, RZ, 0xc0, !PT ;  /* 0x0000000106ff7812 */ /* 0x004ff6000780c0ff */
[----:B------:R-:W-:Y:S02]  /*5160*/  @!UPT UIADD3 URZ, UPT, UPT, URZ, URZ, URZ ;  /* 0x000000fffffff290 */ /* 0x000fe4000fffe0ff */
[----:B------:R-:W-:Y:S01]  /*5170*/  VOTEU.ANY UP2, P0 ;  /* 0x0000000000ff7886 */ /* 0x000fe20000040100 */
[----:B------:R-:W-:Y:S11]  /*5180*/  PLOP3.LUT P0, PT, PT, PT, UP2, 0x80, 0x8 ;  /* 0x000000000008781c */ /* 0x000ff60003f0f028 */
[----:B------:R-:W-:Y:S02]  /*5190*/  @!UPT UIADD3 URZ, UPT, UPT, URZ, URZ, URZ ;  /* 0x000000fffffff290 */ /* 0x000fe4000fffe0ff */
[----:B------:R-:W-:Y:S02]  /*51a0*/  @P0 MOV R2, R4 ;  /* 0x0000000400020202 */ /* 0x000fe40000000f00 */
[----:B------:R-:W-:Y:S02]  /*51b0*/  @P0 LOP3.LUT R0, R5, 0xffff, RZ, 0xc0, !PT ;  /* 0x0000ffff05000812 */ /* 0x000fe400078ec0ff */
[----:B------:R-:W-:Y:S02]  /*51c0*/  @P0 R2UR UR5, R2 ;  /* 0x00000000020502ca */ /* 0x000fe400000e0000 */
[----:B------:R-:W-:Y:S11]  /*51d0*/  @P0 R2UR UR4, R0 ;  /* 0x00000000000402ca */ /* 0x000ff600000e0000 */
[----:B------:R-:W-:Y:S02]  /*51e0*/  @UP2 UMOV UR15, UR5 ;  /* 0x00000005000f2c82 */ /* 0x000fe40008000000 */
[----:B------:R-:W-:Y:S01]  /*51f0*/  @UP2 UMOV UR14, UR4 ;  /* 0x00000004000e2c82 */ /* 0x000fe20008000000 */
[----:B------:R-:W-:Y:S05]  /*5200*/  BRA.U !UP0, `(.L_x_97) ;  /* 0x0000000108c07547 */ /* 0x000fea000b800000 */
[----:B------:R-:W-:Y:S02]  /*5210*/  UIMAD.WIDE.U32 UR8, UR14, UR35, URZ ;  /* 0x000000230e0872a5 */ /* 0x000fe4000f8e00ff */
[----:B------:R-:W-:Y:S02]  /*5220*/  UP2UR UR19, UPR, URZ, 0x4 ;  /* 0x00000004ff137883 */ /* 0x000fe40008000000 */
[----:B------:R-:W-:Y:S02]  /*5230*/  UISETP.NE.AND UP2, UPT, UR34, 0x1, UPT ;  /* 0x000000012200788c */ /* 0x000fe4000bf45270 */
[----:B------:R-:W-:Y:S02]  /*5240*/  UIMAD.WIDE.U32 UR10, UR15, UR32, URZ ;  /* 0x000000200f0a72a5 */ /* 0x000fe4000f8e00ff */
[----:B------:R-:W-:Y:S02]  /*5250*/  USEL UR4, UR29, UR38, !UP2 ;  /* 0x000000261d047287 */ /* 0x000fe4000d000000 */
[----:B------:R-:W-:Y:S02]  /*5260*/  UISETP.NE.AND UP0, UPT, UR18, 0x1, UPT ;  /* 0x000000011200788c */ /* 0x000fe4000bf05270 */
[----:B------:R-:W-:Y:S02]  /*5270*/  UP2UR UR22, UPR, URZ, 0x2 ;  /* 0x00000002ff167883 */ /* 0x000fe40008000000 */
[----:B------:R-:W-:Y:S02]  /*5280*/  UISETP.NE.AND UP1, UPT, UR39, 0x1, UPT ;  /* 0x000000012700788c */ /* 0x000fe4000bf25270 */
[----:B-1----:R-:W-:Y:S02]  /*5290*/  UIMAD.WIDE.U32 UR12, UR4, UR16, URZ ;  /* 0x00000010040c72a5 */ /* 0x002fe4000f8e00ff */
[----:B------:R-:W-:Y:S01]  /*52a0*/  USEL UR7, UR36, UR44, !UP0 ;  /* 0x0000002c24077287 */ /* 0x000fe2000c000000 */
[----:B------:R-:W-:Y:S02]  /*52b0*/  UMOV UR5, UR9 ;  /* 0x0000000900057c82 */ /* 0x000fe40008000000 */
[----:B------:R-:W-:Y:S02]  /*52c0*/  USHF.R.U32.HI UR6, URZ, UR46, UR5 ;  /* 0x0000002eff067299 */ /* 0x000fe40008011605 */
[----:B------:R-:W-:Y:S02]  /*52d0*/  UIMAD.WIDE.U32 UR20, UR7, UR16, URZ ;  /* 0x00000010071472a5 */ /* 0x000fe4000f8e00ff */
[----:B------:R-:W-:Y:S02]  /*52e0*/  USEL UR6, UR14, UR6, !UP2 ;  /* 0x000000060e067287 */ /* 0x000fe4000d000000 */
[----:B------:R-:W-:Y:S01]  /*52f0*/  UISETP.NE.AND UP2, UPT, UR19, URZ, UPT ;  /* 0x000000ff1300728c */ /* 0x000fe2000bf45270 */
[----:B------:R-:W-:Y:S01]  /*5300*/  UMOV UR5, UR11 ;  /* 0x0000000b00057c82 */ /* 0x000fe20008000000 */
[----:B------:R-:W-:Y:S02]  /*5310*/  UIMAD.WIDE.U32 UR10, UR6, UR16, URZ ;  /* 0x00000010060a72a5 */ /* 0x000fe4000f8e00ff */
[----:B------:R-:W-:Y:S03]  /*5320*/  USHF.R.U32.HI UR8, URZ, UR33, UR5 ;  /* 0x00000021ff087299 */ /* 0x000fe60008011605 */
[----:B------:R-:W-:Y:S02]  /*5330*/  UMOV UR5, UR13 ;  /* 0x0000000d00057c82 */ /* 0x000fe40008000000 */
[----:B------:R-:W-:Y:S03]  /*5340*/  @UP1 USHF.R.U32.HI UR4, URZ, UR17, UR5 ;  /* 0x00000011ff041299 */ /* 0x000fe60008011605 */
[----:B------:R-:W-:Y:S01]  /*5350*/  UMOV UR5, UR21 ;  /* 0x0000001500057c82 */ /* 0x000fe20008000000 */
[----:B------:R-:W-:Y:S02]  /*5360*/  UIMAD UR4, UR39, UR4, URZ ;  /* 0x00000004270472a4 */ /* 0x000fe4000f8e02ff */
[----:B------:R-:W-:Y:S02]  /*5370*/  @UP1 USHF.R.U32.HI UR7, URZ, UR17, UR5 ;  /* 0x00000011ff071299 */ /* 0x000fe40008011605 */
[----:B------:R-:W-:Y:S02]  /*5380*/  USEL UR5, UR15, UR8, !UP0 ;  /* 0x000000080f057287 */ /* 0x000fe4000c000000 */
[----:B------:R-:W-:Y:S02]  /*5390*/  UIMAD UR8, UR39, UR7, URZ ;  /* 0x00000007270872a4 */ /* 0x000fe4000f8e02ff */
[----:B------:R-:W-:Y:S03]  /*53a0*/  UISETP.GE.AND UP0, UPT, UR6, UR4, UPT ;  /* 0x000000040600728c */ /* 0x000fe6000bf06270 */
[----:B------:R-:W-:Y:S01]  /*53b0*/  UMOV UR4, UR11 ;  /* 0x0000000b00047c82 */ /* 0x000fe20008000000 */
[----:B------:R-:W-:Y:S02]  /*53c0*/  UISETP.GE.OR UP0, UPT, UR5, UR8, UP0 ;  /* 0x000000080500728c */ /* 0x000fe40008706670 */
[----:B------:R-:W-:Y:S02]  /*53d0*/  USHF.R.U32.HI UR4, URZ, UR17, UR4 ;  /* 0x00000011ff047299 */ /* 0x000fe40008011604 */
[----:B------:R-:W-:Y:S02]  /*53e0*/  UIMAD.WIDE.U32 UR8, UR5, UR16, URZ ;  /* 0x00000010050872a5 */ /* 0x000fe4000f8e00ff */
[----:B------:R-:W-:Y:S04]  /*53f0*/  USEL UR10, UR6, UR4, !UP1 ;  /* 0x00000004060a7287 */ /* 0x000fe8000c800000 */
[----:B------:R-:W-:Y:S01]  /*5400*/  UIADD3 UR11, UPT, UPT, -UR10, URZ, URZ ;  /* 0x000000ff0a0b7290 */ /* 0x000fe2000fffe1ff */
[----:B------:R-:W-:Y:S02]  /*5410*/  @!UP0 UMOV UR4, UR9 ;  /* 0x0000000900048c82 */ /* 0x000fe40008000000 */
[----:B------:R-:W-:Y:S02]  /*5420*/  @!UP0 USHF.R.U32.HI UR4, URZ, UR17, UR4 ;  /* 0x00000011ff048299 */ /* 0x000fe40008011604 */
[----:B------:R-:W-:Y:S02]  /*5430*/  UIMAD UR8, UR39, UR11, UR6 ;  /* 0x0000000b270872a4 */ /* 0x000fe4000f8e0206 */
[----:B------:R-:W-:Y:S02]  /*5440*/  @!UP0 USEL UR4, UR5, UR4, !UP1 ;  /* 0x0000000405048287 */ /* 0x000fe4000c800000 */
[----:B------:R-:W-:Y:S02]  /*5450*/  UISETP.NE.AND UP1, UPT, UR22, URZ, UPT ;  /* 0x000000ff1600728c */ /* 0x000fe4000bf25270 */
[----:B------:R-:W-:Y:S02]  /*5460*/  @!UP0 UIMAD UR8, UR7, UR8, UR4 ;  /* 0x00000008070882a4 */ /* 0x000fe4000f8e0204 */
[----:B------:R-:W-:Y:S02]  /*5470*/  @!UP0 UIADD3 UR9, UPT, UPT, UR10, -UR4, URZ ;  /* 0x800000040a098290 */ /* 0x000fe4000fffe0ff */
[----:B------:R-:W-:Y:S02]  /*5480*/  UIADD3 UR4, UPT, UPT, -UR5, URZ, URZ ;  /* 0x000000ff05047290 */ /* 0x000fe4000fffe1ff */
[----:B------:R-:W-:Y:S02]  /*5490*/  UIADD3 UR7, UPT, UPT, -UR6, URZ, URZ ;  /* 0x000000ff06077290 */ /* 0x000fe4000fffe1ff */
[----:B------:R-:W-:Y:S02]  /*54a0*/  @!UP0 UIMAD UR6, UR9, UR39, UR5 ;  /* 0x00000027090682a4 */ /* 0x000fe4000f8e0205 */
[----:B------:R-:W-:Y:S02]  /*54b0*/  UIMAD UR15, UR18, UR4, UR15 ;  /* 0x00000004120f72a4 */ /* 0x000fe4000f8e020f */
[----:B------:R-:W-:Y:S01]  /*54c0*/  UIMAD UR4, UR34, UR7, UR14 ;  /* 0x00000007220472a4 */ /* 0x000fe2000f8e020e */
[----:B------:R-:W-:Y:S02]  /*54d0*/  @!UP0 UMOV UR5, UR8 ;  /* 0x0000000800058c82 */ /* 0x000fe40008000000 */
[----:B------:R-:W-:Y:S02]  /*54e0*/  UIMAD UR15, UR5, UR18, UR15 ;  /* 0x00000012050f72a4 */ /* 0x000fe4000f8e020f */
[----:B------:R-:W-:Y:S11]  /*54f0*/  UIMAD UR14, UR6, UR34, UR4 ;  /* 0x00000022060e72a4 */ /* 0x000ff6000f8e0204 */
[----:B------:R-:W-:Y:S01]  /*5500*/  @!UPT UIADD3 URZ, UPT, UPT, URZ, URZ, URZ ;  /* 0x000000fffffff290 */ /* 0x000fe2000fffe0ff */
.L_x_97:
[----:B------:R-:W2:Y:S01]  /*5510*/  @!UP3 LDCU.128 UR20, c[0x0][0xb10] ;  /* 0x00016200ff14b7ac */ /* 0x000ea20008000c00 */
[----:B------:R-:W-:Y:S04]  /*5520*/  ISETP.NE.U32.AND P1, PT, RZ, UR26, PT ;  /* 0x0000001aff007c0c */ /* 0x000fe8000bf25070 */
[----:B------:R-:W-:Y:S01]  /*5530*/  ISETP.NE.AND.EX P1, PT, RZ, UR27, PT, P1 ;  /* 0x0000001bff007c0c */ /* 0x000fe2000bf25310 */
[----:B------:R-:W4:Y:S01]  /*5540*/  @!UP3 LDCU UR5, c[0x0][0xb0c] ;  /* 0x00016180ff05b7ac */ /* 0x000f220008000800 */
[----:B------:R-:W-:Y:S02]  /*5550*/  USHF.L.U32 UR10, UR28, 0x6, URZ ;  /* 0x000000061c0a7899 */ /* 0x000fe400080006ff */
[----:B--2---:R-:W-:Y:S07]  /*5560*/  UIMAD.WIDE.U32 UR6, UR15, UR20, URZ ;  /* 0x000000140f0672a5 */ /* 0x004fee000f8e00ff */
[----:B------:R-:W-:Y:S01]  /*5570*/  @!UP3 UMOV UR4, UR7 ;  /* 0x000000070004bc82 */ /* 0x000fe20008000000 */
[----:B----4-:R-:W-:Y:S02]  /*5580*/  @!UP3 UISETP.NE.AND UP0, UPT, UR5, 0x1, UPT ;  /* 0x000000010500b88c */ /* 0x010fe4000bf05270 */
[----:B------:R-:W-:Y:S02]  /*5590*/  @!UP3 USHF.R.U32.HI UR4, URZ, UR21, UR4 ;  /* 0x00000015ff04b299 */ /* 0x000fe40008011604 */
[----:B------:R-:W-:Y:S02]  /*55a0*/  UIMAD.WIDE.U32 UR6, UR14, UR23, URZ ;  /* 0x000000170e0672a5 */ /* 0x000fe4000f8e00ff */
[----:B------:R-:W-:Y:S02]  /*55b0*/  @!UP3 USEL UR8, UR15, UR4, !UP0 ;  /* 0x000000040f08b287 */ /* 0x000fe4000c000000 */
[----:B------:R-:W-:Y:S03]  /*55c0*/  @!UP3 UISETP.NE.AND UP0, UPT, UR22, 0x1, UPT ;  /* 0x000000011600b88c */ /* 0x000fe6000bf05270 */
[----:B------:R-:W-:Y:S02]  /*55d0*/  @!UP3 UMOV UR6, UR7 ;  /* 0x000000070006bc82 */ /* 0x000fe40008000000 */
[----:B------:R-:W2:Y:S02]  /*55e0*/  @!UP3 LDCU UR4, c[0x0][0xb20] ;  /* 0x00016400ff04b7ac */ /* 0x000ea40008000800 */
[----:B--2---:R-:W-:Y:S04]  /*55f0*/  @!UP3 USHF.R.U32.HI UR6, URZ, UR4, UR6 ;  /* 0x00000004ff06b299 */ /* 0x004fe80008011606 */
[----:B------:R-:W-:Y:S04]  /*5600*/  @!UP3 USEL UR6, UR14, UR6, !UP0 ;  /* 0x000000060e06b287 */ /* 0x000fe8000c000000 */
[----:B------:R-:W-:Y:S02]  /*5610*/  @!UP3 UIADD3 UR4, UPT, UPT, -UR8, UR6, URZ ;  /* 0x000000060804b290 */ /* 0x000fe4000fffe1ff */
[----:B------:R-:W-:Y:S02]  /*5620*/  @!UP3 UIADD3 UR6, UPT, UPT, UR8, -UR6, URZ ;  /* 0x800000060806b290 */ /* 0x000fe4000fffe0ff */
[----:B------:R-:W-:Y:S02]  /*5630*/  @!UP3 UIMAD UR15, UR4, UR5, UR15 ;  /* 0x00000005040fb2a4 */ /* 0x000fe4000f8e020f */
[----:B------:R-:W-:Y:S01]  /*5640*/  @!UP3 UIMAD UR14, UR6, UR22, UR14 ;  /* 0x00000016060eb2a4 */ /* 0x000fe2000f8e020e */
[----:B------:R-:W-:Y:S11]  /*5650*/  BRA.U UP4, `(.L_x_98) ;  /* 0x0000000104107547 */ /* 0x000ff6000b800000 */
[----:B------:R-:W-:Y:S04]  /*5660*/  MOV R0, UR45 ;  /* 0x0000002d00007c02 */ /* 0x000fe80008000f00 */
[----:B------:R-:W-:Y:S04]  /*5670*/  SHF.L.U32 R13, R0, 0x1f, RZ ;  /* 0x0000001f000d7819 */ /* 0x000fe800000006ff */
[----:B------:R-:W2:Y:S02]  /*5680*/  SYNCS.PHASECHK.TRANS64.TRYWAIT P2, [UR24+0x178], R13 ;  /* 0x0001780dff0075a7 */ /* 0x000ea40008041118 */
[----:B--2---:R-:W-:Y:S05]  /*5690*/  @!P2 BRA `(.L_x_99) ;  /* 0x000000440044a947 */ /* 0x004fea0003800000 */
.L_x_98:
[----:B------:R-:W-:Y:S05]  /*56a0*/  BRA.U !UP6, `(.L_x_100) ;  /* 0x000000010e387547 */ /* 0x000fea000b800000 */
[----:B------:R-:W-:Y:S01]  /*56b0*/  UPLOP3.LUT UP1, UPT, UPT, UPT, UP5, 0x80, 0x8 ;  /* 0x000000000008789c */ /* 0x000fe20003f2f050 */
[----:B--2---:R-:W-:Y:S01]  /*56c0*/  HFMA2 R0, -RZ, RZ, 0, 5.9604644775390625e-08 ;  /* 0x00000001ff007431 */ /* 0x004fe200000001ff */
[----:B------:R-:W2:Y:S01]  /*56d0*/  LDCU.64 UR8, c[0x0][0x358] ;  /* 0x00006b00ff0877ac */ /* 0x000ea20008000a00 */
[----:B------:R-:W-:Y:S03]  /*56e0*/  IMAD.MOV.U32 R87, RZ, RZ, 0x1 ;  /* 0x00000001ff577424 */ /* 0x000fe600078e00ff */
[----:B------:R-:W-:Y:S05]  /*56f0*/  PLOP3.LUT P2, PT, PT, PT, UP1, 0x80, 0x8 ;  /* 0x000000000008781c */ /* 0x000fea0003f4f018 */
[----:B------:R-:W4:Y:S01]  /*5700*/  @UP1 LDCU.64 UR4, c[0x0][0x888] ;  /* 0x00011100ff0417ac */ /* 0x000f220008000a00 */
[----:B------:R-:W-:Y:S07]  /*5710*/  @UP1 UIMAD UR6, UR53, UR26, URZ ;  /* 0x0000001a350612a4 */ /* 0x000fee000f8e02ff */
[----:B------:R-:W-:Y:S01]  /*5720*/  @!P2 PRMT R87, R0, 0x7610, R87 ;  /* 0x000076100057a816 */ /* 0x000fe20000000057 */
[----:B----4-:R-:W-:Y:S06]  /*5730*/  @UP1 UIMAD.WIDE UR4, UR6, 0x4, UR4 ;  /* 0x00000004060418a5 */ /* 0x010fec000f8e0204 */
[----:B------:R-:W-:Y:S01]  /*5740*/  IMAD.U32 R12, RZ, RZ, UR4 ;  /* 0x00000004ff0c7e24 */ /* 0x000fe2000f8e00ff */
[----:B------:R-:W-:Y:S04]  /*5750*/  MOV R13, UR5 ;  /* 0x00000005000d7c02 */ /* 0x000fe80008000f00 */
[----:B------:R-:W4:Y:S01]  /*5760*/  @!UP1 LDCU UR4, c[0x0][0x880] ;  /* 0x00011000ff0497ac */ /* 0x000f220008000800 */
[----:B--2--5:R2:W5:Y:S02]  /*5770*/  @P2 LDG.E R41, desc[UR8][R12.64] ;  /* 0x000000080c292981 */ /* 0x024564000c1e1900 */
[----:B--2-4-:R-:W-:Y:S07]  /*5780*/  @!P2 IMAD.U32 R41, RZ, RZ, UR4 ;  /* 0x00000004ff29ae24 */ /* 0x014fee000f8e00ff */
.L_x_100:
[----:B-----5:R-:W-:Y:S01]  /*5790*/  @!P1 FSETP.EQ.AND P3, PT, R41, RZ, PT ;  /* 0x000000ff2900920b */ /* 0x020fe20003f62000 */
[----:B------:R-:W-:Y:S01]  /*57a0*/  @!UPT UIADD3 URZ, UPT, UPT, URZ, URZ, URZ ;  /* 0x000000fffffff290 */ /* 0x000fe2000fffe0ff */
[----:B------:R-:W-:Y:S11]  /*57b0*/  @!P1 BRA `(.L_x_101) ;  /* 0x0000000000149947 */ /* 0x000ff60003800000 */
[----:B------:R-:W-:Y:S02]  /*57c0*/  LOP3.LUT P1, RZ, R87, 0xff, RZ, 0xc0, !PT ;  /* 0x000000ff57ff7812 */ /* 0x000fe4000782c0ff */
[----:B------:R-:W-:Y:S04]  /*57d0*/  PLOP3.LUT P3, PT, PT, PT, UP1, 0x80, 0x8 ;  /* 0x000000000008781c */ /* 0x000fe80003f6f018 */
[----:B------:R-:W-:Y:S07]  /*57e0*/  PLOP3.LUT P3, PT, P3, PT, PT, 0x8, 0x80 ;  /* 0x000000000080781c */ /* 0x000fee0001f6e170 */
[----:B------:R-:W-:Y:S11]  /*57f0*/  @P1 FSETP.EQ.AND P3, PT, R41, RZ, PT ;  /* 0x000000ff2900120b */ /* 0x000ff60003f62000 */
[----:B------:R-:W-:Y:S02]  /*5800*/  @!UPT UIADD3 URZ, UPT, UPT, URZ, URZ, URZ ;  /* 0x000000fffffff290 */ /* 0x000fe4000fffe0ff */
.L_x_101:
[----:B------:R-:W-:Y:S01]  /*5810*/  ULEA UR4, UR25, UR24, 0x3 ;  /* 0x0000001819047291 */ /* 0x000fe2000f8e18ff */
[----:B--2---:R-:W-:Y:S01]  /*5820*/  SHF.L.U32 R13, R9, 0x1f, RZ ;  /* 0x0000001f090d7819 */ /* 0x004fe200000006ff */
[----:B------:R-:W-:Y:S02]  /*5830*/  USHF.L.U32 UR11, UR52, 0x7, URZ ;  /* 0x00000007340b7899 */ /* 0x000fe400080006ff */
[----:B------:R-:W-:Y:S02]  /*5840*/  UISETP.NE.AND UP0, UPT, UR40, 0x1, UPT ;  /* 0x000000012800788c */ /* 0x000fe4000bf05270 */
[----:B------:R-:W-:Y:S01]  /*5850*/  UIMAD.WIDE.U32 UR6, UR11, UR41, URZ ;  /* 0x000000290b0672a5 */ /* 0x000fe2000f8e00ff */
[----:B------:R-:W-:Y:S02]  /*5860*/  ELECT P2, URZ, PT ;  /* 0x0000000000ff782f */ /* 0x000fe40003840000 */
[----:B------:R-:W2:Y:S02]  /*5870*/  SYNCS.PHASECHK.TRANS64.TRYWAIT P1, [UR4+0x158], R13 ;  /* 0x0001580dff0075a7 */ /* 0x000ea40008021104 */
[----:B------:R-:W-:Y:S02]  /*5880*/  PLOP3.LUT P2, PT, P3, P2, PT, 0xf2, 0x2f ;  /* 0x00000000002f781c */ /* 0x000fe40001f45e72 */
[----:B------:R-:W-:Y:S02]  /*5890*/  UMOV UR5, UR7 ;  /* 0x0000000700057c82 */ /* 0x000fe40008000000 */
[----:B------:R-:W-:Y:S04]  /*58a0*/  USHF.R.U32.HI UR5, URZ, UR42, UR5 ;  /* 0x0000002aff057299 */ /* 0x000fe80008011605 */
[----:B------:R-:W-:Y:S02]  /*58b0*/  USEL UR12, UR11, UR5, !UP0 ;  /* 0x000000050b0c7287 */ /* 0x000fe4000c000000 */
[----:B------:R-:W-:Y:S02]  /*58c0*/  UISETP.NE.AND UP0, UPT, UR43, 0x1, UPT ;  /* 0x000000012b00788c */ /* 0x000fe4000bf05270 */
[----:B---3--:R-:W-:Y:S07]  /*58d0*/  UIMAD.WIDE.U32 UR6, UR12, UR30, URZ ;  /* 0x0000001e0c0672a5 */ /* 0x008fee000f8e00ff */
[----:B------:R-:W-:Y:S02]  /*58e0*/  UMOV UR5, UR7 ;  /* 0x0000000700057c82 */ /* 0x000fe40008000000 */
[----:B------:R-:W-:Y:S04]  /*58f0*/  USHF.R.U32.HI UR5, URZ, UR31, UR5 ;  /* 0x0000001fff057299 */ /* 0x000fe80008011605 */
[----:B------:R-:W-:Y:S02]  /*5900*/  USEL UR13, UR12, UR5, !UP0 ;  /* 0x000000050c0d7287 */ /* 0x000fe4000c000000 */
[----:B------:R-:W-:Y:S02]  /*5910*/  UIADD3 UR5, UPT, UPT, -UR12, URZ, URZ ;  /* 0x000000ff0c057290 */ /* 0x000fe4000fffe1ff */
[----:B------:R-:W-:Y:S02]  /*5920*/  UIADD3 UR6, UPT, UPT, -UR13, URZ, URZ ;  /* 0x000000ff0d067290 */ /* 0x000fe4000fffe1ff */
[----:B------:R-:W-:Y:S02]  /*5930*/  UIMAD UR11, UR40, UR5, UR11 ;  /* 0x00000005280b72a4 */ /* 0x000fe4000f8e020b */
[----:B------:R-:W-:Y:S01]  /*5940*/  UIMAD UR12, UR43, UR6, UR12 ;  /* 0x000000062b0c72a4 */ /* 0x000fe2000f8e020c */
[----:B--2---:R-:W-:Y:S11]  /*5950*/  @!P1 BRA `(.L_x_102) ;  /* 0x0000004000ac9947 */ /* 0x004ff60003800000 */
.L_x_204:
[----:B------:R-:W3:Y:S01]  /*5960*/  S2UR UR23, SR_CgaCtaId ;  /* 0x00000000001779c3 */ /* 0x000ee20000008800 */
[----:B------:R-:W-:Y:S01]  /*5970*/  VOTEU.ALL UP0, P2 ;  /* 0x0000000000ff7886 */ /* 0x000fe20001000000 */
[----:B------:R-:W-:Y:S01]  /*5980*/  @!P2 IADD3 R2, P1, PT, R10, 0x580, RZ ;  /* 0x000005800a02a810 */ /* 0x000fe20007f3e0ff */
[----:B------:R-:W-:Y:S01]  /*5990*/  UIADD3 UR9, UPT, UPT, UR4, 0x140, URZ ;  /* 0x0000014004097890 */ /* 0x000fe2000fffe0ff */
[----:B------:R-:W-:Y:S02]  /*59a0*/  @P0 SHF.R.U32.HI R4, RZ, 0x10, R5 ;  /* 0x00000010ff040819 */ /* 0x000fe40000011605 */
[----:B------:R-:W-:Y:S01]  /*59b0*/  @!UP0 ULEA UR5, UR25, UR24, 0xd ;  /* 0x0000001819058291 */ /* 0x000fe2000f8e68ff */
[----:B--2---:R-:W-:Y:S01]  /*59c0*/  @!P2 IMAD.X R0, RZ, RZ, R11, P1 ;  /* 0x000000ffff00a224 */ /* 0x004fe200008e060b */
[----:B------:R-:W-:Y:S01]  /*59d0*/  @!P2 R2UR UR7, R2 ;  /* 0x000000000207a2ca */ /* 0x000fe200000e0000 */
[----:B------:R-:W-:Y:S01]  /*59e0*/  @!UP0 UPRMT UR6, URZ, 0x40, URZ ;  /* 0x00000040ff068896 */ /* 0x000fe200080000ff */
[----:B------:R-:W-:Y:S01]  /*59f0*/  @P0 R2UR UR53, R4 ;  /* 0x00000000043502ca */ /* 0x000fe200000e0000 */
[----:B------:R-:W-:Y:S02]  /*5a00*/  @!UP0 UIADD3 UR8, UPT, UPT, UR5, 0x200, URZ ;  /* 0x0000020005088890 */ /* 0x000fe4000fffe0ff */
[----:B------:R-:W-:Y:S01]  /*5a10*/  @!P2 R2UR UR5, R0 ;  /* 0x000000000005a2ca */ /* 0x000fe200000e0000 */
[----:B------:R-:W-:Y:S01]  /*5a20*/  @!UP0 UPRMT UR19, UR6, 0x5410, URZ ;  /* 0x0000541006138896 */ /* 0x000fe200080000ff */
[----:B------:R-:W-:Y:S01]  /*5a30*/  @!P2 IMAD.MOV.U32 R0, RZ, RZ, 0x2000 ;  /* 0x00002000ff00a424 */ /* 0x000fe200078e00ff */
[----:B------:R-:W-:Y:S04]  /*5a40*/  UIADD3 UR6, UPT, UPT, UR25, 0x1, URZ ;  /* 0x0000000119067890 */ /* 0x000fe8000fffe0ff */
[----:B------:R-:W-:Y:S01]  /*5a50*/  UISETP.NE.AND UP0, UPT, UR6, 0x3, UPT ;  /* 0x000000030600788c */ /* 0x000fe2000bf05270 */
[----:B------:R-:W-:Y:S03]  /*5a60*/  IMAD.U32 R14, RZ, RZ, UR7 ;  /* 0x00000007ff0e7e24 */ /* 0x000fe6000f8e00ff */
[----:B------:R-:W-:Y:S02]  /*5a70*/  USEL UR6, UR6, URZ, UP0 ;  /* 0x000000ff06067287 */ /* 0x000fe40008000000 */
[----:B------:R-:W-:Y:S01]  /*5a80*/  IMAD.U32 R15, RZ, RZ, UR5 ;  /* 0x00000005ff0f7e24 */ /* 0x000fe2000f8e00ff */
[----:B------:R-:W-:Y:S01]  /*5a90*/  @!P2 R2UR UR20, R14 ;  /* 0x000000000e14a2ca */ /* 0x000fe200000e0000 */
[----:B------:R-:W-:Y:S02]  /*5aa0*/  USEL UR22, URZ, 0x1, UP0 ;  /* 0x00000001ff167887 */ /* 0x000fe40008000000 */
[----:B------:R-:W-:Y:S01]  /*5ab0*/  VOTEU.ALL UP0, P2 ;  /* 0x0000000000ff7886 */ /* 0x000fe20001000000 */
[----:B------:R-:W-:Y:S01]  /*5ac0*/  @!P2 R2UR UR21, R15 ;  /* 0x000000000f15a2ca */ /* 0x000fe200000e0000 */
[----:B---3--:R-:W-:Y:S02]  /*5ad0*/  UPRMT UR7, UR23, 0x654, UR9 ;  /* 0x0000065417077896 */ /* 0x008fe40008000009 */
[----:B------:R-:W-:Y:S01]  /*5ae0*/  ULEA UR5, UR6, UR24, 0x3 ;  /* 0x0000001806057291 */ /* 0x000fe2000f8e18ff */
[----:B------:R-:W-:Y:S04]  /*5af0*/  LOP3.LUT R9, R9, UR22, RZ, 0x3c, !PT ;  /* 0x0000001609097c12 */ /* 0x000fe8000f8e3cff */
[----:B------:R-:W-:Y:S05]  /*5b00*/  SHF.L.U32 R12, R9, 0x1f, RZ ;  /* 0x0000001f090c7819 */ /* 0x000fea00000006ff */
[----:B------:R2:W-:Y:S01]  /*5b10*/  @!UP0 UTMALDG.4D.IM2COL [UR8], [UR20], UR19 ;  /* 0x00000008140083b4 */ /* 0x0005e20008058013 */
[----:B------:R2:W-:Y:S01]  /*5b20*/  @!P2 SYNCS.ARRIVE.TRANS64.RED.A0TR RZ, [UR4+0x140], R0 ;  /* 0x00014000ffffa9a7 */ /* 0x0005e20008300404 */
[----:B------:R-:W-:Y:S01]  /*5b30*/  SYNCS.ARRIVE.TRANS64.RED.A1T0 RZ, [UR7], RZ ;  /* 0x000000ffffff79a7 */ /* 0x000fe20008100407 */
[----:B------:R-:W3:Y:S02]  /*5b40*/  SYNCS.PHASECHK.TRANS64.TRYWAIT P1, [UR5+0x158], R12 ;  /* 0x0001580cff0075a7 */ /* 0x000ee40008021105 */
[----:B--23--:R-:W-:Y:S05]  /*5b50*/  @!P1 BRA `(.L_x_103) ;  /* 0x0000004000449947 */ /* 0x00cfea0003800000 */
.L_x_206:
[----:B------:R-:W3:Y:S01]  /*5b60*/  S2UR UR23, SR_CgaCtaId ;  /* 0x00000000001779c3 */ /* 0x000ee20000008800 */
[----:B------:R-:W-:Y:S01]  /*5b70*/  UIADD3 UR9, UPT, UPT, UR5, 0x140, URZ ;  /* 0x0000014005097890 */ /* 0x000fe2000fffe0ff */
[----:B------:R-:W-:Y:S01]  /*5b80*/  @!P2 IADD3 R2, P0, PT, R10, 0x580, RZ ;  /* 0x000005800a02a810 */ /* 0x000fe20007f1e0ff */
[----:B------:R-:W-:Y:S01]  /*5b90*/  UPLOP3.LUT UP4, UPT, UPT, UPT, UPT, 0x80, 0x8 ;  /* 0x000000000008789c */ /* 0x000fe20003f8f070 */
[----:B------:R-:W-:Y:S01]  /*5ba0*/  R2UR UR22, R93 ;  /* 0x000000005d1672ca */ /* 0x000fe200000e0000 */
[----:B------:R-:W-:Y:S01]  /*5bb0*/  VOTEU.ALL UP0, P2 ;  /* 0x0000000000ff7886 */ /* 0x000fe20001000000 */
[----:B------:R-:W-:Y:S01]  /*5bc0*/  R2UR UR21, R94 ;  /* 0x000000005e1572ca */ /* 0x000fe200000e0000 */
[----:B------:R-:W-:Y:S01]  /*5bd0*/  @!P2 IMAD.X R0, RZ, RZ, R11, P0 ;  /* 0x000000ffff00a224 */ /* 0x000fe200000e060b */
[----:B------:R-:W-:Y:S02]  /*5be0*/  LOP3.LUT R8, R8, 0x1, RZ, 0x3c, !PT ;  /* 0x0000000108087812 */ /* 0x000fe400078e3cff */
[----:B------:R-:W-:Y:S02]  /*5bf0*/  @!UP0 UPRMT UR7, URZ, 0x40, URZ ;  /* 0x00000040ff078896 */ /* 0x000fe400080000ff */
[----:B------:R-:W-:Y:S02]  /*5c00*/  @!UP0 ULEA UR4, UR6, UR24, 0xd ;  /* 0x0000001806048291 */ /* 0x000fe4000f8e68ff */
[----:B------:R-:W-:Y:S02]  /*5c10*/  UIADD3 UR6, UPT, UPT, UR6, 0x1, URZ ;  /* 0x0000000106067890 */ /* 0x000fe4000fffe0ff */
[----:B------:R-:W-:Y:S02]  /*5c20*/  @!UP0 UIADD3 UR10, UPT, UPT, UR10, 0x20, URZ ;  /* 0x000000200a0a8890 */ /* 0x000fe4000fffe0ff */
[----:B------:R-:W-:Y:S01]  /*5c30*/  @!UP0 UIADD3 UR8, UPT, UPT, UR4, 0x200, URZ ;  /* 0x0000020004088890 */ /* 0x000fe2000fffe0ff */
[----:B------:R-:W-:Y:S01]  /*5c40*/  @!P2 R2UR UR4, R0 ;  /* 0x000000000004a2ca */ /* 0x000fe200000e0000 */
[----:B------:R-:W-:Y:S02]  /*5c50*/  @!UP0 UPRMT UR19, UR7, 0x5410, URZ ;  /* 0x0000541007138896 */ /* 0x000fe400080000ff */
[----:B------:R-:W-:Y:S02]  /*5c60*/  UISETP.NE.AND UP0, UPT, UR6, 0x3, UPT ;  /* 0x000000030600788c */ /* 0x000fe4000bf05270 */
[----:B------:R-:W-:Y:S02]  /*5c70*/  UIADD3 UR28, UPT, UPT, UR14, UR22, URZ ;  /* 0x000000160e1c7290 */ /* 0x000fe4000fffe0ff */
[----:B------:R-:W-:Y:S01]  /*5c80*/  USEL UR25, UR6, URZ, UP0 ;  /* 0x000000ff06197287 */ /* 0x000fe20008000000 */
[----:B------:R-:W-:Y:S01]  /*5c90*/  @!P2 R2UR UR6, R2 ;  /* 0x000000000206a2ca */ /* 0x000fe200000e0000 */
[----:B------:R-:W-:Y:S02]  /*5ca0*/  USEL UR20, URZ, 0x1, UP0 ;  /* 0x00000001ff147887 */ /* 0x000fe40008000000 */
[----:B------:R-:W-:Y:S01]  /*5cb0*/  VOTEU.ALL UP0, P2 ;  /* 0x0000000000ff7886 */ /* 0x000fe20001000000 */
[----:B------:R-:W-:Y:S01]  /*5cc0*/  UIADD3 UR52, UPT, UPT, UR15, UR21, URZ ;  /* 0x000000150f347290 */ /* 0x000fe2000fffe0ff */
[----:B--2---:R-:W-:Y:S01]  /*5cd0*/  IMAD.U32 R5, RZ, RZ, UR4 ;  /* 0x00000004ff057e24 */ /* 0x004fe2000f8e00ff */
[----:B---3--:R-:W-:Y:S01]  /*5ce0*/  UPRMT UR4, UR23, 0x654, UR9 ;  /* 0x0000065417047896 */ /* 0x008fe20008000009 */
[----:B------:R-:W-:Y:S03]  /*5cf0*/  LOP3.LUT R9, R9, UR20, RZ, 0x3c, !PT ;  /* 0x0000001409097c12 */ /* 0x000fe6000f8e3cff */
[----:B------:R-:W-:Y:S03]  /*5d00*/  @!P2 R2UR UR7, R5 ;  /* 0x000000000507a2ca */ /* 0x000fe600000e0000 */
[----:B------:R-:W-:Y:S05]  /*5d10*/  IMAD.U32 R4, RZ, RZ, UR6 ;  /* 0x00000006ff047e24 */ /* 0x000fea000f8e00ff */
[----:B------:R-:W-:Y:S11]  /*5d20*/  @!P2 R2UR UR6, R4 ;  /* 0x000000000406a2ca */ /* 0x000ff600000e0000 */
[----:B------:R-:W-:Y:S02]  /*5d30*/  @!UPT UIADD3 URZ, UPT, UPT, URZ, URZ, URZ ;  /* 0x000000fffffff290 */ /* 0x000fe4000fffe0ff */
[----:B------:R2:W-:Y:S01]  /*5d40*/  @!UP0 UTMALDG.4D.IM2COL [UR8], [UR6], UR19 ;  /* 0x00000008060083b4 */ /* 0x0005e20008058013 */
[----:B------:R2:W-:Y:S01]  /*5d50*/  @!P2 SYNCS.ARRIVE.TRANS64.RED.A0TR RZ, [UR5+0x140], R3 ;  /* 0x00014003ffffa9a7 */ /* 0x0005e20008300405 */
[----:B------:R-:W-:Y:S01]  /*5d60*/  SYNCS.ARRIVE.TRANS64.RED.A1T0 RZ, [UR4], RZ ;  /* 0x000000ffffff79a7 */ /* 0x000fe20008100404 */
[----:B------:R-:W-:Y:S05]  /*5d70*/  BRA.U UP2, `(.L_x_104) ;  /* 0xfffffff102c47547 */ /* 0x000fea000b83ffff */
[----:B------:R-:W-:Y:S01]  /*5d80*/  UIADD3 UR24, UPT, UPT, UR24, 0x158, URZ ;  /* 0x0000015818187890 */ /* 0x000fe2000fffe0ff */
[----:B--2---:R-:W-:-:S03]  /*5d90*/  SHF.L.U32 R3, R9, 0x1f, RZ ;  /* 0x0000001f09037819 */ /* 0x004fc600000006ff */
[----:B------:R-:W-:-:S09]  /*5da0*/  ULEA UR4, UR25, UR24, 0x3 ;  /* 0x0000001819047291 */ /* 0x000fd2000f8e18ff */
[----:B------:R-:W2:Y:S02]  /*5db0*/  SYNCS.PHASECHK.TRANS64.TRYWAIT P0, [UR4], R3 ;  /* 0x00000003ff0075a7 */ /* 0x000ea40008001104 */
[----:B--2---:R-:W-:Y:S05]  /*5dc0*/  @!P0 BRA `(.L_x_105) ;  /* 0x0000003c00c08947 */ /* 0x004fea0003800000 */
.L_x_208:
[----:B------:R-:W-:-:S04]  /*5dd0*/  UIADD3 UR4, UPT, UPT, UR25, 0x1, URZ ;  /* 0x0000000119047890 */ /* 0x000fc8000fffe0ff */
[----:B------:R-:W-:-:S04]  /*5de0*/  UISETP.NE.AND UP0, UPT, UR4, 0x3, UPT ;  /* 0x000000030400788c */ /* 0x000fc8000bf05270 */
[----:B------:R-:W-:Y:S02]  /*5df0*/  USEL UR6, URZ, 0x1, UP0 ;  /* 0x00000001ff067887 */ /* 0x000fe40008000000 */
[----:B------:R-:W-:-:S04]  /*5e00*/  USEL UR4, UR4, URZ, UP0 ;  /* 0x000000ff04047287 */ /* 0x000fc80008000000 */
[----:B------:R-:W-:Y:S01]  /*5e10*/  ULEA UR5, UR4, UR24, 0x3 ;  /* 0x0000001804057291 */ /* 0x000fe2000f8e18ff */
[----:B------:R-:W-:-:S04]  /*5e20*/  LOP3.LUT R9, R9, UR6, RZ, 0x3c, !PT ;  /* 0x0000000609097c12 */ /* 0x000fc8000f8e3cff */
[----:B--2---:R-:W-:-:S04]  /*5e30*/  SHF.L.U32 R3, R9, 0x1f, RZ ;  /* 0x0000001f09037819 */ /* 0x004fc800000006ff */
[----:B------:R-:W2:Y:S02]  /*5e40*/  SYNCS.PHASECHK.TRANS64.TRYWAIT P0, [UR5], R3 ;  /* 0x00000003ff0075a7 */ /* 0x000ea40008001105 */
[----:B--2---:R-:W-:Y:S05]  /*5e50*/  @!P0 BRA `(.L_x_106) ;  /* 0x0000003c00b48947 */ /* 0x004fea0003800000 */
.L_x_210:
[----:B------:R-:W-:-:S04]  /*5e60*/  UIADD3 UR4, UPT, UPT, UR4, 0x1, URZ ;  /* 0x0000000104047890 */ /* 0x000fc8000fffe0ff */
[----:B------:R-:W-:-:S04]  /*5e70*/  UISETP.NE.AND UP0, UPT, UR4, 0x3, UPT ;  /* 0x000000030400788c */ /* 0x000fc8000bf05270 */
[----:B------:R-:W-:Y:S02]  /*5e80*/  USEL UR5, URZ, 0x1, UP0 ;  /* 0x00000001ff057887 */ /* 0x000fe40008000000 */
[----:B------:R-:W-:-:S04]  /*5e90*/  USEL UR4, UR4, URZ, UP0 ;  /* 0x000000ff04047287 */ /* 0x000fc80008000000 */
[----:B------:R-:W-:Y:S01]  /*5ea0*/  ULEA UR4, UR4, UR24, 0x3 ;  /* 0x0000001804047291 */ /* 0x000fe2000f8e18ff */
[----:B--2---:R-:W-:-:S04]  /*5eb0*/  LOP3.LUT R3, R9, UR5, RZ, 0x3c, !PT ;  /* 0x0000000509037c12 */ /* 0x004fc8000f8e3cff */
[----:B------:R-:W-:Y:S01]  /*5ec0*/  SHF.L.U32 R3, R3, 0x1f, RZ ;  /* 0x0000001f03037819 */ /* 0x000fe200000006ff */
[----:B------:R-:W-:-:S07]  /*5ed0*/  IMAD.U32 R0, RZ, RZ, UR4 ;  /* 0x00000004ff007e24 */ /* 0x000fce000f8e00ff */
.L_x_107:
[----:B--2---:R2:W3:Y:S02]  /*5ee0*/  SYNCS.PHASECHK.TRANS64.TRYWAIT P0, [R0+URZ], R3 ;  /* 0x00000003000075a7 */ /* 0x0044e400080011ff */
[----:B---3--:R-:W-:Y:S05]  /*5ef0*/  @!P0 NANOSLEEP.SYNCS 0x989680 ;  /* 0x009896800000895d */ /* 0x008fea0003900000 */
[----:B------:R-:W3:Y:S02]  /*5f00*/  @!P0 SYNCS.PHASECHK.TRANS64 P0, [R0+URZ], R3 ;  /* 0x00000003000085a7 */ /* 0x000ee400080010ff */
[----:B-1-3--:R-:W-:Y:S05]  /*5f10*/  @P0 EXIT ;  /* 0x000000000000094d */ /* 0x00afea0003800000 */
[----:B------:R-:W-:Y:S05]  /*5f20*/  BRA `(.L_x_107) ;  /* 0xfffffffc00ec7947 */ /* 0x000fea000383ffff */
.L_x_95:
[----:B------:R-:W-:-:S06]  /*5f30*/  UISETP.GE.AND UP0, UPT, UR18, 0x4, UPT ;  /* 0x000000041200788c */ /* 0x000fcc000bf06270 */
[----:B------:R-:W-:-:S13]  /*5f40*/  PLOP3.LUT P0, PT, PT, PT, UP0, 0x80, 0x8 ;  /* 0x000000000008781c */ /* 0x000fda0003f0f008 */
[----:B-1----:R-:W-:Y:S05]  /*5f50*/  @!P0 EXIT ;  /* 0x000000000000894d */ /* 0x002fea0003800000 */
[----:B------:R-:W1:Y:S08]  /*5f60*/  S2UR UR4, SR_CgaCtaId ;  /* 0x00000000000479c3 */ /* 0x000e700000008800 */
[----:B------:R-:W-:Y:S01]  /*5f70*/  BAR.SYNC.DEFER_BLOCKING 0x6, 0xa0 ;  /* 0x0182800000007b1d */ /* 0x000fe20000010000 */
[C---:B------:R-:W-:Y:S01]  /*5f80*/  IMAD.SHL.U32 R0, R96.reuse, 0x20, RZ ;  /* 0x0000002060007824 */ /* 0x040fe200078e00ff */
[C---:B------:R-:W-:Y:S01]  /*5f90*/  LOP3.LUT R97, R96.reuse, 0x2, RZ, 0xc0, !PT ;  /* 0x0000000260617812 */ /* 0x040fe200078ec0ff */
[C---:B------:R-:W-:Y:S01]  /*5fa0*/  IMAD.SHL.U32 R99, R96.reuse, 0x4, RZ ;  /* 0x0000000460637824 */ /* 0x040fe200078e00ff */
[C---:B------:R-:W-:Y:S01]  /*5fb0*/  LOP3.LUT R86, R96.reuse, 0x60, RZ, 0xc0, !PT ;  /* 0x0000006060567812 */ /* 0x040fe200078ec0ff */
[----:B------:R-:W-:Y:S01]  /*5fc0*/  IMAD.U32 R37, R96, 0x10000, RZ ;  /* 0x0001000060257824 */ /* 0x000fe200078e00ff */
[----:B------:R-:W-:-:S02]  /*5fd0*/  UMOV UR49, 0x400 ;  /* 0x0000040000317882 */ /* 0x000fc40000000000 */
[----:B------:R-:W2:Y:S01]  /*5fe0*/  LDC.64 R78, c[0x0][0x8b0] ;  /* 0x00022c00ff4e7b82 */ /* 0x000ea20000000a00 */
[----:B------:R-:W-:Y:S01]  /*5ff0*/  LOP3.LUT R6, R0, 0xc0, RZ, 0xc0, !PT ;  /* 0x000000c000067812 */ /* 0x000fe200078ec0ff */
[----:B------:R-:W-:Y:S01]  /*6000*/  IMAD.MOV.U32 R36, RZ, RZ, RZ ;  /* 0x000000ffff247224 */ /* 0x000fe200078e00ff */
[----:B------:R-:W-:Y:S02]  /*6010*/  LOP3.LUT R96, R96, 0x4, RZ, 0xc0, !PT ;  /* 0x0000000460607812 */ /* 0x000fe400078ec0ff */
[----:B------:R-:W-:Y:S02]  /*6020*/  CS2R R84, SRZ ;  /* 0x0000000000547805 */ /* 0x000fe4000001ff00 */
[----:B------:R-:W-:Y:S01]  /*6030*/  LOP3.LUT R99, R6, 0x18, R99, 0xf8, !PT ;  /* 0x0000001806637812 */ /* 0x000fe200078ef863 */
[----:B------:R-:W-:Y:S01]  /*6040*/  IMAD.MOV R97, RZ, RZ, -R97 ;  /* 0x000000ffff617224 */ /* 0x000fe200078e0a61 */
[----:B------:R-:W-:Y:S01]  /*6050*/  IADD3 R98, PT, PT, -R96, 0x2, RZ ;  /* 0x0000000260627810 */ /* 0x000fe20007ffe1ff */
[----:B------:R-:W3:Y:S01]  /*6060*/  LDC.64 R76, c[0x0][0x8a8] ;  /* 0x00022a00ff4c7b82 */ /* 0x000ee20000000a00 */
[----:B------:R-:W-:Y:S01]  /*6070*/  LOP3.LUT R99, R99, 0xf20, R0, 0xf8, !PT ;  /* 0x00000f2063637812 */ /* 0x000fe200078ef800 */
[----:B------:R-:W-:Y:S01]  /*6080*/  IMAD.MOV R96, RZ, RZ, -R96 ;  /* 0x000000ffff607224 */ /* 0x000fe200078e0a60 */
[----:B------:R-:W-:Y:S01]  /*6090*/  LOP3.LUT R37, R37, 0x600000, RZ, 0xc0, !PT ;  /* 0x0060000025257812 */ /* 0x000fe200078ec0ff */
[----:B------:R-:W-:Y:S01]  /*60a0*/  IMAD.SHL.U32 R98, R98, 0x10, RZ ;  /* 0x0000001062627824 */ /* 0x000fe200078e00ff */
[----:B------:R-:W4:Y:S01]  /*60b0*/  LDCU UR63, c[0x0][0x370] ;  /* 0x00006e00ff3f77ac */ /* 0x000f220008000800 */
[----:B-1----:R-:W-:Y:S01]  /*60c0*/  ULEA UR49, UR4, UR49, 0x18 ;  /* 0x0000003104317291 */ /* 0x002fe2000f8ec0ff */
[----:B------:R-:W1:Y:S01]  /*60d0*/  LDCU.64 UR4, c[0x0][0x890] ;  /* 0x00011200ff0477ac */ /* 0x000e620008000a00 */
[----:B------:R-:W-:Y:S01]  /*60e0*/  UMOV UR55, 0x1 ;  /* 0x0000000100377882 */ /* 0x000fe20000000000 */
[----:B------:R-:W-:Y:S01]  /*60f0*/  UMOV UR50, URZ ;  /* 0x000000ff00327c82 */ /* 0x000fe20008000000 */
[----:B------:R-:W2:Y:S05]  /*6100*/  LDCU UR45, c[0x0][0xb0c] ;  /* 0x00016180ff2d77ac */ /* 0x000eaa0008000800 */
[----:B------:R-:W4:Y:S01]  /*6110*/  LDS R2, [UR49+0x1d0] ;  /* 0x0001d031ff027984 */ /* 0x000f220008000800 */
[----:B------:R-:W2:Y:S01]  /*6120*/  LDCU UR38, c[0x0][0xb30] ;  /* 0x00016600ff2677ac */ /* 0x000ea20008000800 */
[----:B------:R-:W2:Y:S01]  /*6130*/  LDCU.64 UR60, c[0x0][0x888] ;  /* 0x00011100ff3c77ac */ /* 0x000ea20008000a00 */
[----:B-1----:R-:W-:Y:S01]  /*6140*/  IMAD.U32 R90, RZ, RZ, UR4 ;  /* 0x00000004ff5a7e24 */ /* 0x002fe2000f8e00ff */
[----:B------:R-:W1:Y:S01]  /*6150*/  LDCU.64 UR46, c[0x0][0xb28] ;  /* 0x00016500ff2e77ac */ /* 0x000e620008000a00 */
[----:B------:R-:W-:Y:S01]  /*6160*/  IMAD.U32 R89, RZ, RZ, UR5 ;  /* 0x00000005ff597e24 */ /* 0x000fe2000f8e00ff */
[----:B------:R-:W2:Y:S01]  /*6170*/  LDCU.64 UR4, c[0x0][0xa90] ;  /* 0x00015200ff0477ac */ /* 0x000ea20008000a00 */
[----:B------:R-:W1:Y:S01]  /*6180*/  LDCU.128 UR56, c[0x0][0xb10] ;  /* 0x00016200ff3877ac */ /* 0x000e620008000c00 */
[----:B------:R-:W1:Y:S01]  /*6190*/  LDCU UR62, c[0x0][0x374] ;  /* 0x00006e80ff3e77ac */ /* 0x000e620008000800 */
[----:B------:R-:W-:Y:S01]  /*61a0*/  UMOV UR54, URZ ;  /* 0x000000ff00367c82 */ /* 0x000fe20008000000 */
[----:B------:R-:W-:Y:S01]  /*61b0*/  UMOV UR51, URZ ;  /* 0x000000ff00337c82 */ /* 0x000fe20008000000 */
[----:B--2---:R-:W-:Y:S01]  /*61c0*/  IMAD.U32 R92, RZ, RZ, UR4 ;  /* 0x00000004ff5c7e24 */ /* 0x004fe2000f8e00ff */
[----:B------:R-:W-:Y:S01]  /*61d0*/  UIADD3 UR4, UPT, UPT, UR49, 0x200, URZ ;  /* 0x0000020031047890 */ /* 0x000fe2000fffe0ff */
[----:B------:R-:W-:Y:S01]  /*61e0*/  MOV R91, UR5 ;  /* 0x00000005005b7c02 */ /* 0x000fe20008000f00 */
[C---:B----4-:R-:W-:Y:S01]  /*61f0*/  VIADD R3, R2.reuse, 0x40 ;  /* 0x0000004002037836 */ /* 0x050fe20000000000 */
[----:B------:R-:W-:-:S03]  /*6200*/  LOP3.LUT R2, R2, 0xffff, RZ, 0xc0, !PT ;  /* 0x0000ffff02027812 */ /* 0x000fc600078ec0ff */
[----:B------:R-:W-:Y:S02]  /*6210*/  MOV R0, UR4 ;  /* 0x0000000400007c02 */ /* 0x000fe40008000f00 */
[----:B------:R-:W-:Y:S02]  /*6220*/  LOP3.LUT R3, R3, 0xffff, RZ, 0xc0, !PT ;  /* 0x0000ffff03037812 */ /* 0x000fe400078ec0ff */
[----:B------:R-:W-:-:S03]  /*6230*/  LEA R99, R99, UR4, 0x1 ;  /* 0x0000000463637c11 */ /* 0x000fc6000f8e08ff */
[----:B-1-3--:R2:W-:Y:S04]  /*6240*/  STL.64 [R1], R2 ;  /* 0x0000000201007387 */ /* 0x00a5e80000100a00 */
.L_x_138:
[----:B--2---:R-:W-:Y:S04]  /*6250*/  SHF.L.U32 R3, R84, 0x1f, RZ ;  /* 0x0000001f54037819 */ /* 0x004fe800000006ff */
[----:B-1----:R-:W1:Y:S02]  /*6260*/  SYNCS.PHASECHK.TRANS64.TRYWAIT P0, [UR49+0x180], R3 ;  /* 0x00018003ff0075a7 */ /* 0x002e640008001131 */
[----:B-1----:R-:W-:Y:S05]  /*6270*/  @!P0 BRA `(.L_x_108) ;  /* 0x0000003800c48947 */ /* 0x002fea0003800000 */
.L_x_212:
[----:B------:R-:W-:Y:S01]  /*6280*/  LEA R2, R36, UR48, 0x2 ;  /* 0x0000003024027c11 */ /* 0x000fe2000f8e10ff */
        /* <DEDUP_REMOVED lines=9> */
[----:B------:R-:W-:Y:S09]  /*6320*/  UPRMT UR4, URZ, 0x654, UR4 ;  /* 0x00000654ff047896 */ /* 0x000ff20008000004 */
[----:B---3--:R-:W-:Y:S01]  /*6330*/  SYNCS.ARRIVE.TRANS64.RED.A1T0 RZ, [UR4], RZ ;  /* 0x000000ffffff79a7 */ /* 0x008fe20008100404 */
[----:B------:R-:W5:Y:S01]  /*6340*/  LDL R2, [R2] ;  /* 0x0000000002027983 */ /* 0x000f620000100800 */
[----:B--2---:R-:W-:Y:S11]  /*6350*/  LOP3.LUT P0, RZ, R6, 0x1, RZ, 0xc0, !PT ;  /* 0x0000000106ff7812 */ /* 0x004ff6000780c0ff */
[----:B------:R-:W-:Y:S02]  /*6360*/  @!UPT UIADD3 URZ, UPT, UPT, URZ, URZ, URZ ;  /* 0x000000fffffff290 */ /* 0x000fe4000fffe0ff */
[----:B------:R-:W-:Y:S01]  /*6370*/  VOTEU.ANY UP1, P0 ;  /* 0x0000000000ff7886 */ /* 0x000fe20000020100 */
[----:B------:R-:W-:Y:S01]  /*6380*/  PLOP3.LUT P0, PT, PT, PT, UP1, 0x80, 0x8 ;  /* 0x000000000008781c */ /* 0x000fe20003f0f018 */
[----:B------:R-:W-:Y:S06]  /*6390*/  UP2UR UR4, UPR, URZ, 0x2 ;  /* 0x00000002ff047883 */ /* 0x000fec0008000000 */
[----:B------:R-:W-:Y:S06]  /*63a0*/  IMAD.U32 R110, RZ, RZ, UR4 ;  /* 0x00000004ff6e7e24 */ /* 0x000fec000f8e00ff */
[----:B-1----:R-:W-:Y:S02]  /*63b0*/  @P0 MOV R3, R4 ;  /* 0x0000000400030202 */ /* 0x002fe40000000f00 */
[----:B------:R-:W-:Y:S02]  /*63c0*/  @P0 LOP3.LUT R0, R5, 0xffff, RZ, 0xc0, !PT ;  /* 0x0000ffff05000812 */ /* 0x000fe400078ec0ff */
[----:B------:R-:W-:Y:S02]  /*63d0*/  @P0 R2UR UR5, R3 ;  /* 0x00000000030502ca */ /* 0x000fe400000e0000 */
[----:B------:R-:W-:Y:S11]  /*63e0*/  @P0 R2UR UR4, R0 ;  /* 0x00000000000402ca */ /* 0x000ff600000e0000 */
[----:B------:R-:W-:Y:S02]  /*63f0*/  @UP1 UMOV UR37, UR5 ;  /* 0x0000000500251c82 */ /* 0x000fe40008000000 */
[----:B------:R-:W-:Y:S01]  /*6400*/  @UP1 UMOV UR36, UR4 ;  /* 0x0000000400241c82 */ /* 0x000fe20008000000 */
[----:B------:R-:W-:Y:S05]  /*6410*/  BRA.U !UP0, `(.L_x_109) ;  /* 0x0000000108cc7547 */ /* 0x000fea000b800000 */
[----:B------:R-:W1:Y:S01]  /*6420*/  LDCU UR9, c[0x0][0xb20] ;  /* 0x00016400ff0977ac */ /* 0x000e620008000800 */
[----:B------:R-:W-:Y:S02]  /*6430*/  UIMAD.WIDE.U32 UR4, UR62, UR59, URZ ;  /* 0x0000003b3e0472a5 */ /* 0x000fe4000f8e00ff */
[----:B------:R-:W-:Y:S02]  /*6440*/  UIMAD.WIDE.U32 UR6, UR63, UR56, URZ ;  /* 0x000000383f0672a5 */ /* 0x000fe4000f8e00ff */
[----:B------:R-:W-:Y:S02]  /*6450*/  UIMAD.WIDE.U32 UR10, UR36, UR59, URZ ;  /* 0x0000003b240a72a5 */ /* 0x000fe4000f8e00ff */
[----:B------:R-:W-:Y:S02]  /*6460*/  UISETP.NE.AND UP0, UPT, UR58, 0x1, UPT ;  /* 0x000000013a00788c */ /* 0x000fe4000bf05270 */
[----:B------:R-:W-:Y:S02]  /*6470*/  UISETP.NE.AND UP1, UPT, UR45, 0x1, UPT ;  /* 0x000000012d00788c */ /* 0x000fe4000bf25270 */
[----:B------:R-:W-:Y:S02]  /*6480*/  UISETP.NE.AND UP2, UPT, UR39, 0x1, UPT ;  /* 0x000000012700788c */ /* 0x000fe4000bf45270 */
[----:B------:R-:W-:Y:S01]  /*6490*/  UIMAD.WIDE.U32 UR12, UR37, UR56, URZ ;  /* 0x00000038250c72a5 */ /* 0x000fe2000f8e00ff */
[----:B------:R-:W-:Y:S01]  /*64a0*/  UMOV UR4, UR5 ;  /* 0x0000000500047c82 */ /* 0x000fe20008000000 */
[----:B------:R-:W-:Y:S01]  /*64b0*/  UMOV UR6, UR11 ;  /* 0x0000000b00067c82 */ /* 0x000fe20008000000 */
[----:B-1----:R-:W-:Y:S03]  /*64c0*/  USHF.R.U32.HI UR8, URZ, UR9, UR4 ;  /* 0x00000009ff087299 */ /* 0x002fe60008011604 */
[----:B------:R-:W-:Y:S02]  /*64d0*/  UMOV UR4, UR7 ;  /* 0x0000000700047c82 */ /* 0x000fe40008000000 */
[----:B------:R-:W-:Y:S02]  /*64e0*/  USHF.R.U32.HI UR5, URZ, UR57, UR4 ;  /* 0x00000039ff057299 */ /* 0x000fe40008011604 */
[----:B------:R-:W-:Y:S02]  /*64f0*/  USEL UR4, UR62, UR8, !UP0 ;  /* 0x000000083e047287 */ /* 0x000fe4000c000000 */
[----:B------:R-:W-:Y:S02]  /*6500*/  USHF.R.U32.HI UR8, URZ, UR9, UR6 ;  /* 0x00000009ff087299 */ /* 0x000fe40008011606 */
[----:B------:R-:W-:Y:S02]  /*6510*/  UIMAD.WIDE.U32 UR6, UR4, UR46, URZ ;  /* 0x0000002e040672a5 */ /* 0x000fe4000f8e00ff */
[----:B------:R-:W-:Y:S02]  /*6520*/  USEL UR9, UR63, UR5, !UP1 ;  /* 0x000000053f097287 */ /* 0x000fe4000c800000 */
[----:B------:R-:W-:Y:S02]  /*6530*/  USEL UR8, UR36, UR8, !UP0 ;  /* 0x0000000824087287 */ /* 0x000fe4000c000000 */
[----:B------:R-:W-:Y:S01]  /*6540*/  UIMAD.WIDE.U32 UR10, UR9, UR46, URZ ;  /* 0x0000002e090a72a5 */ /* 0x000fe2000f8e00ff */
[----:B------:R-:W-:Y:S01]  /*6550*/  UMOV UR6, UR7 ;  /* 0x0000000700067c82 */ /* 0x000fe20008000000 */
[----:B------:R-:W-:Y:S01]  /*6560*/  UMOV UR5, UR13 ;  /* 0x0000000d00057c82 */ /* 0x000fe20008000000 */
[----:B------:R-:W-:Y:S02]  /*6570*/  @UP2 USHF.R.U32.HI UR4, URZ, UR47, UR6 ;  /* 0x0000002fff042299 */ /* 0x000fe40008011606 */
[----:B------:R-:W-:Y:S02]  /*6580*/  USHF.R.U32.HI UR5, URZ, UR57, UR5 ;  /* 0x00000039ff057299 */ /* 0x000fe40008011605 */
[----:B------:R-:W-:Y:S02]  /*6590*/  UIMAD UR4, UR39, UR4, URZ ;  /* 0x00000004270472a4 */ /* 0x000fe4000f8e02ff */
[----:B------:R-:W-:Y:S02]  /*65a0*/  USEL UR5, UR37, UR5, !UP1 ;  /* 0x0000000525057287 */ /* 0x000fe4000c800000 */
[----:B------:R-:W-:Y:S01]  /*65b0*/  UISETP.GE.AND UP0, UPT, UR8, UR4, UPT ;  /* 0x000000040800728c */ /* 0x000fe2000bf06270 */
[----:B------:R-:W-:Y:S01]  /*65c0*/  UMOV UR6, UR11 ;  /* 0x0000000b00067c82 */ /* 0x000fe20008000000 */
[----:B------:R-:W-:Y:S02]  /*65d0*/  UIMAD.WIDE.U32 UR10, UR8, UR46, URZ ;  /* 0x0000002e080a72a5 */ /* 0x000fe4000f8e00ff */
[----:B------:R-:W-:Y:S04]  /*65e0*/  @UP2 USHF.R.U32.HI UR9, URZ, UR47, UR6 ;  /* 0x0000002fff092299 */ /* 0x000fe80008011606 */
[----:B------:R-:W-:Y:S01]  /*65f0*/  UIMAD UR6, UR39, UR9, URZ ;  /* 0x00000009270672a4 */ /* 0x000fe2000f8e02ff */
[----:B------:R-:W-:Y:S03]  /*6600*/  UMOV UR4, UR11 ;  /* 0x0000000b00047c82 */ /* 0x000fe60008000000 */
[----:B------:R-:W-:Y:S02]  /*6610*/  UISETP.GE.OR UP0, UPT, UR5, UR6, UP0 ;  /* 0x000000060500728c */ /* 0x000fe40008706670 */
[----:B------:R-:W-:Y:S02]  /*6620*/  USHF.R.U32.HI UR4, URZ, UR47, UR4 ;  /* 0x0000002fff047299 */ /* 0x000fe40008011604 */
[----:B------:R-:W-:Y:S02]  /*6630*/  UIMAD.WIDE.U32 UR6, UR5, UR46, URZ ;  /* 0x0000002e050672a5 */ /* 0x000fe4000f8e00ff */
[----:B------:R-:W-:Y:S02]  /*6640*/  USEL UR11, UR8, UR4, !UP2 ;  /* 0x00000004080b7287 */ /* 0x000fe4000d000000 */
[----:B------:R-:W-:Y:S02]  /*6650*/  UIADD3 UR6, UPT, UPT, -UR5, URZ, URZ ;  /* 0x000000ff05067290 */ /* 0x000fe4000fffe1ff */
[----:B------:R-:W-:Y:S02]  /*6660*/  UIADD3 UR10, UPT, UPT, -UR11, URZ, URZ ;  /* 0x000000ff0b0a7290 */ /* 0x000fe4000fffe1ff */
[----:B------:R-:W-:Y:S02]  /*6670*/  UIMAD UR6, UR45, UR6, UR37 ;  /* 0x000000062d0672a4 */ /* 0x000fe4000f8e0225 */
[----:B------:R-:W-:Y:S01]  /*6680*/  UIMAD UR10, UR39, UR10, UR8 ;  /* 0x0000000a270a72a4 */ /* 0x000fe2000f8e0208 */
[----:B------:R-:W-:Y:S01]  /*6690*/  @!UP0 UMOV UR4, UR7 ;  /* 0x0000000700048c82 */ /* 0x000fe20008000000 */
[----:B------:R-:W-:Y:S02]  /*66a0*/  UIADD3 UR7, UPT, UPT, -UR8, URZ, URZ ;  /* 0x000000ff08077290 */ /* 0x000fe4000fffe1ff */
[----:B------:R-:W-:Y:S04]  /*66b0*/  @!UP0 USHF.R.U32.HI UR4, URZ, UR47, UR4 ;  /* 0x0000002fff048299 */ /* 0x000fe80008011604 */
[----:B------:R-:W-:Y:S04]  /*66c0*/  @!UP0 USEL UR4, UR5, UR4, !UP2 ;  /* 0x0000000405048287 */ /* 0x000fe8000d000000 */
[----:B------:R-:W-:Y:S02]  /*66d0*/  @!UP0 UIMAD UR9, UR9, UR10, UR4 ;  /* 0x0000000a090982a4 */ /* 0x000fe4000f8e0204 */
[----:B------:R-:W-:Y:S02]  /*66e0*/  @!UP0 UIADD3 UR10, UPT, UPT, UR11, -UR4, URZ ;  /* 0x800000040b0a8290 */ /* 0x000fe4000fffe0ff */
[----:B------:R-:W-:Y:S02]  /*66f0*/  UIMAD UR4, UR58, UR7, UR36 ;  /* 0x000000073a0472a4 */ /* 0x000fe4000f8e0224 */
[----:B------:R-:W-:Y:S03]  /*6700*/  @!UP0 UIMAD UR8, UR10, UR39, UR5 ;  /* 0x000000270a0882a4 */ /* 0x000fe6000f8e0205 */
[----:B------:R-:W-:Y:S02]  /*6710*/  @!UP0 UMOV UR5, UR9 ;  /* 0x0000000900058c82 */ /* 0x000fe40008000000 */
[----:B------:R-:W-:Y:S02]  /*6720*/  UIMAD UR37, UR5, UR45, UR6 ;  /* 0x0000002d052572a4 */ /* 0x000fe4000f8e0206 */
[----:B------:R-:W-:Y:S11]  /*6730*/  UIMAD UR36, UR8, UR58, UR4 ;  /* 0x0000003a082472a4 */ /* 0x000ff6000f8e0204 */
[----:B------:R-:W-:Y:S01]  /*6740*/  @!UPT UIADD3 URZ, UPT, UPT, URZ, URZ, URZ ;  /* 0x000000fffffff290 */ /* 0x000fe2000fffe0ff */
.L_x_109:
[----:B------:R-:W-:Y:S01]  /*6750*/  UISETP.NE.AND UP0, UPT, UR38, 0x1, UPT ;  /* 0x000000012600788c */ /* 0x000fe2000bf05270 */
[----:B------:R-:W-:Y:S01]  /*6760*/  @P0 SHF.R.U32.HI R4, RZ, 0x10, R5 ;  /* 0x00000010ff040819 */ /* 0x000fe20000011605 */
[----:B------:R-:W-:Y:S01]  /*6770*/  USHF.L.U32 UR41, UR28, 0x6, URZ ;  /* 0x000000061c297899 */ /* 0x000fe200080006ff */
[----:B------:R-:W-:Y:S02]  /*6780*/  R2UR UR11, R104 ;  /* 0x00000000680b72ca */ /* 0x000fe400000e0000 */
[----:B------:R-:W-:Y:S06]  /*6790*/  @P0 R2UR UR11, R4 ;  /* 0x00000000040b02ca */ /* 0x000fec00000e0000 */
[----:B------:R-:W1:Y:S07]  /*67a0*/  @!UP0 LDCU.128 UR12, c[0x0][0xb10] ;  /* 0x00016200ff0c87ac */ /* 0x000e6e0008000c00 */
[----:B------:R-:W-:Y:S01]  /*67b0*/  IMAD.U32 R104, RZ, RZ, UR11 ;  /* 0x0000000bff687e24 */ /* 0x000fe2000f8e00ff */
[----:B------:R-:W2:Y:S01]  /*67c0*/  @!UP0 LDCU UR5, c[0x0][0xb0c] ;  /* 0x00016180ff0587ac */ /* 0x000ea20008000800 */
[----:B------:R-:W3:Y:S01]  /*67d0*/  @!UP0 LDCU UR10, c[0x0][0xb20] ;  /* 0x00016400ff0a87ac */ /* 0x000ee20008000800 */
[----:B------:R-:W-:Y:S02]  /*67e0*/  UIADD3 UR11, UPT, UPT, UR49, 0x200, URZ ;  /* 0x00000200310b7890 */ /* 0x000fe4000fffe0ff */
[----:B-1----:R-:W-:Y:S02]  /*67f0*/  UIMAD.WIDE.U32 UR8, UR37, UR12, URZ ;  /* 0x0000000c250872a5 */ /* 0x002fe4000f8e00ff */
[----:B------:R-:W-:Y:S02]  /*6800*/  UIMAD.WIDE.U32 UR6, UR36, UR15, URZ ;  /* 0x0000000f240672a5 */ /* 0x000fe4000f8e00ff */
[----:B------:R-:W-:Y:S03]  /*6810*/  @!UP0 UISETP.NE.AND UP1, UPT, UR14, 0x1, UPT ;  /* 0x000000010e00888c */ /* 0x000fe6000bf25270 */
[----:B------:R-:W-:Y:S01]  /*6820*/  @!UP0 UMOV UR4, UR9 ;  /* 0x0000000900048c82 */ /* 0x000fe20008000000 */
[----:B--2---:R-:W-:Y:S02]  /*6830*/  @!UP0 UISETP.NE.AND UP2, UPT, UR5, 0x1, UPT ;  /* 0x000000010500888c */ /* 0x004fe4000bf45270 */
[----:B------:R-:W-:Y:S01]  /*6840*/  @!UP0 USHF.R.U32.HI UR4, URZ, UR13, UR4 ;  /* 0x0000000dff048299 */ /* 0x000fe20008011604 */
[----:B------:R-:W-:Y:S02]  /*6850*/  @!UP0 UMOV UR6, UR7 ;  /* 0x0000000700068c82 */ /* 0x000fe40008000000 */
[----:B---3--:R-:W-:Y:S02]  /*6860*/  @!UP0 USHF.R.U32.HI UR6, URZ, UR10, UR6 ;  /* 0x0000000aff068299 */ /* 0x008fe40008011606 */
[----:B------:R-:W-:Y:S02]  /*6870*/  @!UP0 USEL UR7, UR37, UR4, !UP2 ;  /* 0x0000000425078287 */ /* 0x000fe4000d000000 */
[----:B------:R-:W-:Y:S04]  /*6880*/  @!UP0 USEL UR6, UR36, UR6, !UP1 ;  /* 0x0000000624068287 */ /* 0x000fe8000c800000 */
[----:B------:R-:W-:Y:S02]  /*6890*/  @!UP0 UIADD3 UR4, UPT, UPT, -UR7, UR6, URZ ;  /* 0x0000000607048290 */ /* 0x000fe4000fffe1ff */
[----:B------:R-:W-:Y:S02]  /*68a0*/  @!UP0 UIADD3 UR6, UPT, UPT, UR7, -UR6, URZ ;  /* 0x8000000607068290 */ /* 0x000fe4000fffe0ff */
[----:B------:R-:W-:Y:S02]  /*68b0*/  @!UP0 UIMAD UR37, UR4, UR5, UR37 ;  /* 0x00000005042582a4 */ /* 0x000fe4000f8e0225 */
[----:B------:R-:W-:Y:S02]  /*68c0*/  @!UP0 UIMAD UR36, UR6, UR14, UR36 ;  /* 0x0000000e062482a4 */ /* 0x000fe4000f8e0224 */
[----:B------:R-:W-:Y:S09]  /*68d0*/  ULOP3.LUT UP0, URZ, UR11, 0x1b0, URZ, 0xc0, !UPT ;  /* 0x000001b00bff7892 */ /* 0x000ff2000f80c0ff */
[----:B------:R-:W-:Y:S05]  /*68e0*/  BRA.U !UP0, `(.L_x_110) ;  /* 0x00000001087c7547 */ /* 0x000fea000b800000 */
[----:B------:R-:W1:Y:S01]  /*68f0*/  LDCU.64 UR8, c[0x4][0x80] ;  /* 0x01001000ff0877ac */ /* 0x000e620008000a00 */
[----:B------:R-:W-:Y:S01]  /*6900*/  MOV R16, 0x0 ;  /* 0x0000000000107802 */ /* 0x000fe20000000f00 */
[----:B------:R-:W-:Y:S02]  /*6910*/  HFMA2 R12, -RZ, RZ, 0, 5.9604644775390625e-08 ;  /* 0x00000001ff0c7431 */ /* 0x000fe400000001ff */
[----:B------:R-:W-:Y:S01]  /*6920*/  IMAD.MOV.U32 R8, RZ, RZ, 0x70 ;  /* 0x00000070ff087424 */ /* 0x000fe200078e00ff */
[----:B------:R2:W3:Y:S01]  /*6930*/  LDC.64 R14, c[0x4][R16] ;  /* 0x01000000100e7b82 */ /* 0x0004e20000000a00 */
[----:B------:R-:W4:Y:S01]  /*6940*/  LDCU.64 UR6, c[0x4][0x88] ;  /* 0x01001100ff0677ac */ /* 0x000f220008000a00 */
[----:B------:R-:W-:Y:S01]  /*6950*/  IMAD.MOV.U32 R13, RZ, RZ, RZ ;  /* 0x000000ffff0d7224 */ /* 0x000fe200078e00ff */
[----:B------:R-:W2:Y:S01]  /*6960*/  LDCU.64 UR4, c[0x4][0x8] ;  /* 0x01000100ff0477ac */ /* 0x000ea20008000a00 */
[----:B-1----:R-:W-:Y:S01]  /*6970*/  MOV R5, UR9 ;  /* 0x0000000900057c02 */ /* 0x002fe20008000f00 */
[----:B------:R-:W-:Y:S01]  /*6980*/  IMAD.U32 R4, RZ, RZ, UR8 ;  /* 0x00000008ff047e24 */ /* 0x000fe2000f8e00ff */
[----:B----4-:R-:W-:Y:S01]  /*6990*/  MOV R7, UR7 ;  /* 0x0000000700077c02 */ /* 0x010fe20008000f00 */
[----:B------:R-:W-:Y:S01]  /*69a0*/  IMAD.U32 R6, RZ, RZ, UR6 ;  /* 0x00000006ff067e24 */ /* 0x000fe2000f8e00ff */
[----:B--2---:R-:W-:Y:S01]  /*69b0*/  MOV R11, UR5 ;  /* 0x00000005000b7c02 */ /* 0x004fe20008000f00 */
[----:B------:R-:W-:Y:S02]  /*69c0*/  IMAD.U32 R10, RZ, RZ, UR4 ;  /* 0x00000004ff0a7e24 */ /* 0x000fe4000f8e00ff */
[----:B------:R-:W-:Y:S07]  /*69d0*/  LEPC R20, `(.L_x_111) ;  /* 0x000000001014794e */ /* 0x000fee0000000000 */
[----:B---3-5:R-:W-:Y:S05]  /*69e0*/  CALL.ABS.NOINC R14 ;  /* 0x000000000e007343 */ /* 0x028fea0003c00000 */
.L_x_111:
[----:B------:R-:W1:Y:S01]  /*69f0*/  LDCU.64 UR8, c[0x4][0x80] ;  /* 0x01001000ff0877ac */ /* 0x000e620008000a00 */
[----:B------:R-:W2:Y:S01]  /*6a00*/  LDC.64 R16, c[0x4][R16] ;  /* 0x0100000010107b82 */ /* 0x000ea20000000a00 */
[----:B------:R-:W-:Y:S02]  /*6a10*/  HFMA2 R12, -RZ, RZ, 0, 5.9604644775390625e-08 ;  /* 0x00000001ff0c7431 */ /* 0x000fe400000001ff */
[----:B------:R-:W-:Y:S02]  /*6a20*/  IMAD.MOV.U32 R8, RZ, RZ, 0x70 ;  /* 0x00000070ff087424 */ /* 0x000fe400078e00ff */
[----:B------:R-:W-:Y:S01]  /*6a30*/  IMAD.MOV.U32 R13, RZ, RZ, RZ ;  /* 0x000000ffff0d7224 */ /* 0x000fe200078e00ff */
[----:B------:R-:W3:Y:S01]  /*6a40*/  LDCU.64 UR6, c[0x4][0x88] ;  /* 0x01001100ff0677ac */ /* 0x000ee20008000a00 */
[----:B------:R-:W4:Y:S01]  /*6a50*/  LDCU.64 UR4, c[0x4][0x8] ;  /* 0x01000100ff0477ac */ /* 0x000f220008000a00 */
[----:B-1----:R-:W-:Y:S02]  /*6a60*/  MOV R4, UR8 ;  /* 0x0000000800047c02 */ /* 0x002fe40008000f00 */
[----:B------:R-:W-:Y:S02]  /*6a70*/  MOV R5, UR9 ;  /* 0x0000000900057c02 */ /* 0x000fe40008000f00 */
[----:B---3--:R-:W-:Y:S01]  /*6a80*/  MOV R7, UR7 ;  /* 0x0000000700077c02 */ /* 0x008fe20008000f00 */
[----:B------:R-:W-:Y:S01]  /*6a90*/  IMAD.U32 R6, RZ, RZ, UR6 ;  /* 0x00000006ff067e24 */ /* 0x000fe2000f8e00ff */
[----:B----4-:R-:W-:Y:S01]  /*6aa0*/  MOV R11, UR5 ;  /* 0x00000005000b7c02 */ /* 0x010fe20008000f00 */
[----:B------:R-:W-:Y:S02]  /*6ab0*/  IMAD.U32 R10, RZ, RZ, UR4 ;  /* 0x00000004ff0a7e24 */ /* 0x000fe4000f8e00ff */
[----:B------:R-:W-:Y:S07]  /*6ac0*/  LEPC R20, `(.L_x_110) ;  /* 0x000000001014794e */ /* 0x000fee0000000000 */
[----:B--2---:R-:W-:Y:S05]  /*6ad0*/  CALL.ABS.NOINC R16 ;  /* 0x0000000010007343 */ /* 0x004fea0003c00000 */
.L_x_110:
[----:B------:R-:W-:Y:S02]  /*6ae0*/  R2UR UR6, R95 ;  /* 0x000000005f0672ca */ /* 0x000fe400000e0000 */
[----:B------:R-:W-:Y:S02]  /*6af0*/  R2UR UR5, R90 ;  /* 0x000000005a0572ca */ /* 0x000fe400000e0000 */
[----:B------:R-:W-:Y:S02]  /*6b00*/  R2UR UR4, R89 ;  /* 0x00000000590472ca */ /* 0x000fe400000e0000 */
[----:B------:R-:W-:Y:S02]  /*6b10*/  ISETP.NE.U32.AND P4, PT, R78, RZ, PT ;  /* 0x000000ff4e00720c */ /* 0x000fe40003f85070 */
[----:B------:R-:W-:Y:S02]  /*6b20*/  ISETP.NE.U32.AND P2, PT, RZ, UR60, PT ;  /* 0x0000003cff007c0c */ /* 0x000fe4000bf45070 */
[----:B------:R-:W-:Y:S02]  /*6b30*/  ISETP.NE.AND.EX P4, PT, R79, RZ, PT, P4 ;  /* 0x000000ff4f00720c */ /* 0x000fe40003f85340 */
[----:B------:R-:W-:Y:S01]  /*6b40*/  ISETP.NE.AND.EX P2, PT, RZ, UR61, PT, P2 ;  /* 0x0000003dff007c0c */ /* 0x000fe2000bf45320 */
[----:B------:R-:W-:Y:S02]  /*6b50*/  UISETP.NE.AND UP2, UPT, UR6, URZ, UPT ;  /* 0x000000ff0600728c */ /* 0x000fe4000bf45270 */
[----:B------:R-:W-:Y:S04]  /*6b60*/  UISETP.NE.U32.AND UP0, UPT, UR5, URZ, UPT ;  /* 0x000000ff0500728c */ /* 0x000fe8000bf05070 */
[----:B------:R-:W-:Y:S01]  /*6b70*/  UISETP.NE.AND.EX UP1, UPT, UR4, URZ, UPT, UP0 ;  /* 0x000000ff0400728c */ /* 0x000fe2000bf25300 */
[----:B------:R-:W-:Y:S01]  /*6b80*/  PLOP3.LUT P1, PT, PT, PT, UP2, 0x80, 0x8 ;  /* 0x000000000008781c */ /* 0x000fe20003f2f028 */
[----:B------:R-:W-:Y:S03]  /*6b90*/  UPLOP3.LUT UP0, UPT, UPT, UPT, UPT, 0x40, 0x4 ;  /* 0x000000000004789c */ /* 0x000fe60003f0e870 */
[----:B------:R-:W-:Y:S06]  /*6ba0*/  @UP2 UPLOP3.LUT UP0, UPT, UPT, UPT, UP1, 0x80, 0x8 ;  /* 0x000000000008289c */ /* 0x000fec0003f0f010 */
[----:B------:R-:W-:Y:S01]  /*6bb0*/  PLOP3.LUT P0, PT, PT, PT, UP0, 0x80, 0x8 ;  /* 0x000000000008781c */ /* 0x000fe20003f0f008 */
[----:B------:R-:W-:Y:S01]  /*6bc0*/  @!UPT UIADD3 URZ, UPT, UPT, URZ, URZ, URZ ;  /* 0x000000fffffff290 */ /* 0x000fe2000fffe0ff */
[----:B------:R-:W-:Y:S11]  /*6bd0*/  BRA.U !UP1, `(.L_x_112) ;  /* 0x0000000109407547 */ /* 0x000ff6000b800000 */
[----:B------:R-:W-:Y:S01]  /*6be0*/  UISETP.NE.U32.AND UP0, UPT, UR60, URZ, UPT ;  /* 0x000000ff3c00728c */ /* 0x000fe2000bf05070 */
[----:B------:R-:W-:Y:S01]  /*6bf0*/  R2UR UR6, R90 ;  /* 0x000000005a0672ca */ /* 0x000fe200000e0000 */
[----:B------:R-:W1:Y:S01]  /*6c00*/  LDCU.64 UR8, c[0x0][0x358] ;  /* 0x00006b00ff0877ac */ /* 0x000e620008000a00 */
[----:B------:R-:W-:Y:S02]  /*6c10*/  HFMA2 R87, -RZ, RZ, 0, 5.9604644775390625e-08 ;  /* 0x00000001ff577431 */ /* 0x000fe400000001ff */
[----:B------:R-:W-:Y:S01]  /*6c20*/  IMAD.MOV.U32 R0, RZ, RZ, 0x1 ;  /* 0x00000001ff007424 */ /* 0x000fe200078e00ff */
[----:B------:R-:W-:Y:S06]  /*6c30*/  UISETP.NE.AND.EX UP0, UPT, UR61, URZ, UPT, UP0 ;  /* 0x000000ff3d00728c */ /* 0x000fec000bf05300 */
[----:B------:R-:W-:Y:S05]  /*6c40*/  PLOP3.LUT P3, PT, PT, PT, UP0, 0x80, 0x8 ;  /* 0x000000000008781c */ /* 0x000fea0003f6f008 */
[----:B------:R-:W2:Y:S01]  /*6c50*/  @UP0 LDCU.64 UR4, c[0x0][0x888] ;  /* 0x00011100ff0407ac */ /* 0x000ea20008000a00 */
[----:B------:R-:W-:Y:S07]  /*6c60*/  @UP0 UIMAD UR6, UR53, UR6, URZ ;  /* 0x00000006350602a4 */ /* 0x000fee000f8e02ff */
[----:B------:R-:W-:Y:S01]  /*6c70*/  @!P3 PRMT R87, R0, 0x7610, R87 ;  /* 0x000076100057b816 */ /* 0x000fe20000000057 */
[----:B--2---:R-:W-:Y:S06]  /*6c80*/  @UP0 UIMAD.WIDE UR4, UR6, 0x4, UR4 ;  /* 0x00000004060408a5 */ /* 0x004fec000f8e0204 */
[----:B------:R-:W-:Y:S02]  /*6c90*/  IMAD.U32 R4, RZ, RZ, UR4 ;  /* 0x00000004ff047e24 */ /* 0x000fe4000f8e00ff */
[----:B------:R-:W-:Y:S03]  /*6ca0*/  IMAD.U32 R5, RZ, RZ, UR5 ;  /* 0x00000005ff057e24 */ /* 0x000fe6000f8e00ff */
[----:B------:R-:W2:Y:S02]  /*6cb0*/  @!UP0 LDCU UR4, c[0x0][0x880] ;  /* 0x00011000ff0487ac */ /* 0x000ea40008000800 */
[----:B-1---5:R1:W5:Y:S02]  /*6cc0*/  @P3 LDG.E R41, desc[UR8][R4.64] ;  /* 0x0000000804293981 */ /* 0x022364000c1e1900 */
[----:B-12---:R-:W-:Y:S02]  /*6cd0*/  @!P3 MOV R41, UR4 ;  /* 0x000000040029bc02 */ /* 0x006fe40008000f00 */
.L_x_112:
[----:B------:R-:W-:Y:S05]  /*6ce0*/  @!P4 BRA `(.L_x_113) ;  /* 0x000000000024c947 */ /* 0x000fea0003800000 */
[----:B------:R-:W-:Y:S01]  /*6cf0*/  ISETP.NE.U32.AND P3, PT, R76, RZ, PT ;  /* 0x000000ff4c00720c */ /* 0x000fe20003f65070 */
[----:B------:R-:W1:Y:S03]  /*6d00*/  LDCU.64 UR4, c[0x0][0x358] ;  /* 0x00006b00ff0477ac */ /* 0x000e660008000a00 */
[----:B------:R-:W-:Y:S11]  /*6d10*/  ISETP.NE.AND.EX P3, PT, R77, RZ, PT, P3 ;  /* 0x000000ff4d00720c */ /* 0x000ff60003f65330 */
[----:B------:R-:W-:Y:S02]  /*6d20*/  @!UPT UIADD3 URZ, UPT, UPT, URZ, URZ, URZ ;  /* 0x000000fffffff290 */ /* 0x000fe4000fffe0ff */
[----:B------:R-:W2:Y:S01]  /*6d30*/  @P3 LDC.64 R4, c[0x0][0x8a8] ;  /* 0x00022a00ff043b82 */ /* 0x000ea20000000a00 */
[----:B------:R-:W-:Y:S04]  /*6d40*/  @P3 IMAD R0, R78, UR53, RZ ;  /* 0x000000354e003c24 */ /* 0x000fe8000f8e02ff */
[----:B--2---:R-:W-:Y:S05]  /*6d50*/  @P3 IMAD.WIDE R4, R0, 0x4, R4 ;  /* 0x0000000400043825 */ /* 0x004fea00078e0204 */
[----:B-1---5:R1:W5:Y:S02]  /*6d60*/  @P3 LDG.E R38, desc[UR4][R4.64] ;  /* 0x0000000404263981 */ /* 0x022364000c1e1900 */
[----:B-1----:R-:W2:Y:S02]  /*6d70*/  @!P3 LDC R38, c[0x0][0x8a0] ;  /* 0x00022800ff26bb82 */ /* 0x002ea40000000800 */
.L_x_113:
[----:B-----5:R-:W-:Y:S01]  /*6d80*/  FSETP.NEU.AND P4, PT, R41, RZ, PT ;  /* 0x000000ff2900720b */ /* 0x020fe20003f8d000 */
[----:B------:R-:W1:Y:S01]  /*6d90*/  LDCU.128 UR8, c[0x0][0xa80] ;  /* 0x00015000ff0877ac */ /* 0x000e620008000c00 */
[----:B------:R-:W-:Y:S01]  /*6da0*/  SEL R5, RZ, 0xffffffff, P2 ;  /* 0xffffffffff057807 */ /* 0x000fe20001000000 */
[----:B------:R-:W-:Y:S01]  /*6db0*/  IMAD.U32 R114, RZ, RZ, UR50 ;  /* 0x00000032ff727e24 */ /* 0x000fe2000f8e00ff */
[----:B------:R-:W-:Y:S01]  /*6dc0*/  @P1 LOP3.LUT P2, RZ, R87, 0xff, RZ, 0xc0, !PT ;  /* 0x000000ff57ff1812 */ /* 0x000fe2000784c0ff */
[----:B------:R-:W-:Y:S01]  /*6dd0*/  IMAD.SHL.U32 R101, R97, 0x10, RZ ;  /* 0x0000001061657824 */ /* 0x000fe200078e00ff */
[----:B------:R-:W-:Y:S01]  /*6de0*/  @P1 SEL R4, RZ, 0xffffffff, P4 ;  /* 0xffffffffff041807 */ /* 0x000fe20002000000 */
[----:B------:R-:W-:Y:S01]  /*6df0*/  IMAD.SHL.U32 R114, R114, 0x2000, RZ ;  /* 0x0000200072727824 */ /* 0x000fe200078e00ff */
[----:B------:R-:W-:Y:S01]  /*6e00*/  LEA R108, R36, UR49, 0x3 ;  /* 0x00000031246c7c11 */ /* 0x000fe2000f8e18ff */
[----:B------:R-:W-:Y:S01]  /*6e10*/  ULOP3.LUT UR4, UR55, 0x1, URZ, 0x3c, !UPT ;  /* 0x0000000137047892 */ /* 0x000fe2000f8e3cff */
[----:B------:R-:W-:Y:S01]  /*6e20*/  @P0 SEL R4, R5, R4, !P2 ;  /* 0x0000000405040207 */ /* 0x000fe20005000000 */
[----:B------:R-:W-:Y:S01]  /*6e30*/  USHF.L.U32 UR12, UR52, 0x7, URZ ;  /* 0x00000007340c7899 */ /* 0x000fe200080006ff */
[----:B------:R-:W-:Y:S01]  /*6e40*/  SHF.L.U32 R3, R85, 0x1f, RZ ;  /* 0x0000001f55037819 */ /* 0x000fe200000006ff */
[----:B------:R-:W-:Y:S01]  /*6e50*/  IMAD.IADD R112, R99, 0x1, R114 ;  /* 0x0000000163707824 */ /* 0x000fe200078e0272 */
[----:B------:R-:W-:Y:S01]  /*6e60*/  @P1 LOP3.LUT R4, R4, 0x1, RZ, 0xc0, !PT ;  /* 0x0000000104041812 */ /* 0x000fe200078ec0ff */
[----:B------:R-:W-:Y:S01]  /*6e70*/  IMAD.U32 R46, RZ, RZ, UR4 ;  /* 0x00000004ff2e7e24 */ /* 0x000fe2000f8e00ff */
[----:B------:R-:W-:Y:S01]  /*6e80*/  R2UR UR6, R92 ;  /* 0x000000005c0672ca */ /* 0x000fe200000e0000 */
[----:B------:R-:W-:Y:S01]  /*6e90*/  IMAD.U32 R107, RZ, RZ, UR12 ;  /* 0x0000000cff6b7e24 */ /* 0x000fe2000f8e00ff */
[----:B------:R-:W-:Y:S01]  /*6ea0*/  ISETP.NE.U32.OR P6, PT, R4, 0x1, !P1 ;  /* 0x000000010400780c */ /* 0x000fe20004fc5470 */
[----:B------:R-:W-:Y:S01]  /*6eb0*/  IMAD.U32 R4, RZ, RZ, UR50 ;  /* 0x00000032ff047e24 */ /* 0x000fe2000f8e00ff */
[----:B-1----:R-:W-:Y:S01]  /*6ec0*/  UIMAD.WIDE.U32 UR4, UR12, UR9, URZ ;  /* 0x000000090c0472a5 */ /* 0x002fe2000f8e00ff */
[----:B------:R-:W-:Y:S01]  /*6ed0*/  R2UR UR13, R91 ;  /* 0x000000005b0d72ca */ /* 0x000fe200000e0000 */
[----:B------:R-:W-:Y:S01]  /*6ee0*/  UISETP.NE.AND UP0, UPT, UR8, 0x1, UPT ;  /* 0x000000010800788c */ /* 0x000fe2000bf05270 */
[----:B------:R-:W-:Y:S01]  /*6ef0*/  PLOP3.LUT P3, PT, PT, PT, UP1, 0x80, 0x8 ;  /* 0x000000000008781c */ /* 0x000fe20003f6f018 */
[----:B------:R-:W-:Y:S01]  /*6f00*/  IMAD.SHL.U32 R100, R96, 0x10, RZ ;  /* 0x0000001060647824 */ /* 0x000fe200078e00ff */
[----:B------:R-:W-:Y:S01]  /*6f10*/  LEA R0, R4, UR49, 0x3 ;  /* 0x0000003104007c11 */ /* 0x000fe2000f8e18ff */
[----:B------:R-:W-:Y:S01]  /*6f20*/  IMAD.IADD R103, R112, 0x1, R101 ;  /* 0x0000000170677824 */ /* 0x000fe200078e0265 */
[----:B------:R-:W-:Y:S01]  /*6f30*/  UMOV UR4, UR5 ;  /* 0x0000000500047c82 */ /* 0x000fe20008000000 */
[----:B------:R-:W-:Y:S01]  /*6f40*/  LOP3.LUT P5, R109, R87, 0xff, RZ, 0xc0, !PT ;  /* 0x000000ff576d7812 */ /* 0x000fe200078ac0ff */
[----:B------:R-:W-:Y:S01]  /*6f50*/  USHF.R.U32.HI UR4, URZ, UR10, UR4 ;  /* 0x0000000aff047299 */ /* 0x000fe20008011604 */
[----:B------:R-:W-:Y:S01]  /*6f60*/  SEL R4, RZ, 0xffffffff, P4 ;  /* 0xffffffffff047807 */ /* 0x000fe20002000000 */
[----:B------:R-:W-:Y:S01]  /*6f70*/  BSSY B1, `(.L_x_114) ;  /* 0x000003f000017945 */ /* 0x000fe20003800000 */
[----:B------:R-:W-:Y:S01]  /*6f80*/  @P6 SHF.L.U32 R7, R46, 0x1f, RZ ;  /* 0x0000001f2e076819 */ /* 0x000fe200000006ff */
[----:B------:R-:W-:Y:S01]  /*6f90*/  USEL UR4, UR12, UR4, !UP0 ;  /* 0x000000040c047287 */ /* 0x000fe2000c000000 */
[----:B------:R-:W-:Y:S01]  /*6fa0*/  IMAD.MOV.U32 R113, RZ, RZ, 0x1 ;  /* 0x00000001ff717424 */ /* 0x000fe200078e00ff */
[----:B------:R-:W-:Y:S01]  /*6fb0*/  UISETP.NE.AND UP0, UPT, UR11, 0x1, UPT ;  /* 0x000000010b00788c */ /* 0x000fe2000bf05270 */
[----:B------:R-:W1:Y:S01]  /*6fc0*/  @P6 SYNCS.PHASECHK.TRANS64.TRYWAIT P1, [R0+URZ+0x140], R7 ;  /* 0x00014007000065a7 */ /* 0x000e6200080211ff */
[----:B------:R-:W-:Y:S01]  /*6fd0*/  IMAD.IADD R39, R37, 0x1, R2 ;  /* 0x0000000125277824 */ /* 0x000fe200078e0202 */
[----:B------:R-:W-:Y:S01]  /*6fe0*/  UIMAD.WIDE.U32 UR6, UR4, UR6, URZ ;  /* 0x00000006040672a5 */ /* 0x000fe2000f8e00ff */
[----:B------:R-:W-:Y:S01]  /*6ff0*/  IMAD.U32 R106, RZ, RZ, UR4 ;  /* 0x00000004ff6a7e24 */ /* 0x000fe2000f8e00ff */
[----:B------:R-:W-:Y:S01]  /*7000*/  @P3 SEL R4, R5, R4, !P5 ;  /* 0x0000000405043207 */ /* 0x000fe20006800000 */
[----:B------:R-:W-:Y:S01]  /*7010*/  IMAD R8, RZ, RZ, -UR4 ;  /* 0x80000004ff087e24 */ /* 0x000fe2000f8e02ff */
[----:B------:R-:W-:Y:S01]  /*7020*/  PLOP3.LUT P2, PT, PT, PT, UP0, 0x80, 0x8 ;  /* 0x000000000008781c */ /* 0x000fe20003f4f008 */
[----:B------:R-:W-:Y:S01]  /*7030*/  IMAD.U32 R105, RZ, RZ, UR4 ;  /* 0x00000004ff697e24 */ /* 0x000fe2000f8e00ff */
[----:B------:R-:W-:Y:S01]  /*7040*/  LOP3.LUT R4, R4, 0x1, RZ, 0xc0, !PT ;  /* 0x0000000104047812 */ /* 0x000fe200078ec0ff */
[----:B------:R-:W-:Y:S01]  /*7050*/  UMOV UR5, UR7 ;  /* 0x0000000700057c82 */ /* 0x000fe20008000000 */
[----:B------:R-:W-:Y:S01]  /*7060*/  IMAD R107, R8, UR8, R107 ;  /* 0x00000008086b7c24 */ /* 0x000fe2000f8e026b */
[----:B------:R-:W-:Y:S01]  /*7070*/  USHF.R.U32.HI UR5, URZ, UR13, UR5 ;  /* 0x0000000dff057299 */ /* 0x000fe20008011605 */
[----:B------:R-:W-:Y:S01]  /*7080*/  P2R R111, PR, RZ, 0x40 ;  /* 0x00000040ff6f7803 */ /* 0x000fe20000000000 */
[----:B------:R-:W-:Y:S01]  /*7090*/  IMAD.U32 R116, RZ, RZ, UR50 ;  /* 0x00000032ff747e24 */ /* 0x000fe2000f8e00ff */
[----:B------:R-:W-:Y:S02]  /*70a0*/  CS2R R74, SRZ ;  /* 0x00000000004a7805 */ /* 0x000fe4000001ff00 */
[----:B------:R-:W-:Y:S01]  /*70b0*/  CS2R R72, SRZ ;  /* 0x0000000000487805 */ /* 0x000fe2000001ff00 */
[----:B------:R3:W4:Y:S01]  /*70c0*/  SYNCS.PHASECHK.TRANS64.TRYWAIT P0, [R108+URZ+0x190], R3 ;  /* 0x000190036c0075a7 */ /* 0x00072200080011ff */
[----:B------:R-:W-:Y:S01]  /*70d0*/  SEL R106, R106, UR5, !P2 ;  /* 0x000000056a6a7c07 */ /* 0x000fe2000d000000 */
[----:B------:R-:W-:Y:S01]  /*70e0*/  IMAD.IADD R102, R112, 0x1, R100 ;  /* 0x0000000170667824 */ /* 0x000fe200078e0264 */
[----:B------:R-:W-:Y:S01]  /*70f0*/  ISETP.NE.U32.AND P2, PT, R4, 0x1, PT ;  /* 0x000000010400780c */ /* 0x000fe20003f45070 */
[----:B------:R-:W-:Y:S01]  /*7100*/  IMAD.IADD R47, R98, 0x1, R103 ;  /* 0x00000001622f7824 */ /* 0x000fe200078e0267 */
[----:B------:R-:W-:Y:S01]  /*7110*/  CS2R R66, SRZ ;  /* 0x0000000000427805 */ /* 0x000fe2000001ff00 */
[----:B------:R-:W-:Y:S01]  /*7120*/  IMAD.MOV R6, RZ, RZ, -R106 ;  /* 0x000000ffff067224 */ /* 0x000fe200078e0a6a */
[----:B------:R-:W-:Y:S02]  /*7130*/  P2R R115, PR, RZ, 0x4 ;  /* 0x00000004ff737803 */ /* 0x000fe40000000000 */
[----:B------:R-:W-:Y:S02]  /*7140*/  CS2R R64, SRZ ;  /* 0x0000000000407805 */ /* 0x000fe4000001ff00 */
[----:B------:R-:W-:Y:S01]  /*7150*/  CS2R R58, SRZ ;  /* 0x00000000003a7805 */ /* 0x000fe2000001ff00 */
[----:B------:R-:W-:Y:S01]  /*7160*/  IMAD R105, R6, UR11, R105 ;  /* 0x0000000b06697c24 */ /* 0x000fe2000f8e0269 */
[----:B------:R-:W-:Y:S02]  /*7170*/  CS2R R56, SRZ ;  /* 0x0000000000387805 */ /* 0x000fe4000001ff00 */
[----:B------:R-:W-:Y:S02]  /*7180*/  CS2R R50, SRZ ;  /* 0x0000000000327805 */ /* 0x000fe4000001ff00 */
[----:B------:R-:W-:Y:S02]  /*7190*/  CS2R R48, SRZ ;  /* 0x0000000000307805 */ /* 0x000fe4000001ff00 */
[----:B-1----:R-:W-:Y:S01]  /*71a0*/  @P6 SEL R113, RZ, 0x1, !P1 ;  /* 0x00000001ff716807 */ /* 0x002fe20004800000 */
[----:B---3--:R-:W-:Y:S06]  /*71b0*/  @!P6 BRA `(.L_x_115) ;  /* 0x000000000068e947 */ /* 0x008fec0003800000 */
[----:B------:R-:W-:Y:S01]  /*71c0*/  ISETP.NE.AND P1, PT, R113, RZ, PT ;  /* 0x000000ff7100720c */ /* 0x000fe20003f25270 */
[----:B------:R-:W-:Y:S01]  /*71d0*/  BSSY B0, `(.L_x_116) ;  /* 0x000000d000007945 */ /* 0x000fe20003800000 */
[----:B------:R-:W-:Y:S02]  /*71e0*/  CS2R R50, SRZ ;  /* 0x0000000000327805 */ /* 0x000fe4000001ff00 */
[----:B------:R-:W-:Y:S02]  /*71f0*/  CS2R R48, SRZ ;  /* 0x0000000000307805 */ /* 0x000fe4000001ff00 */
[----:B------:R-:W-:Y:S02]  /*7200*/  CS2R R58, SRZ ;  /* 0x00000000003a7805 */ /* 0x000fe4000001ff00 */
[----:B------:R-:W-:Y:S02]  /*7210*/  CS2R R56, SRZ ;  /* 0x0000000000387805 */ /* 0x000fe4000001ff00 */
[----:B------:R-:W-:Y:S02]  /*7220*/  CS2R R66, SRZ ;  /* 0x0000000000427805 */ /* 0x000fe4000001ff00 */
[----:B------:R-:W-:Y:S02]  /*7230*/  CS2R R64, SRZ ;  /* 0x0000000000407805 */ /* 0x000fe4000001ff00 */
[----:B------:R-:W-:Y:S02]  /*7240*/  CS2R R74, SRZ ;  /* 0x00000000004a7805 */ /* 0x000fe4000001ff00 */
[----:B------:R-:W-:Y:S01]  /*7250*/  CS2R R72, SRZ ;  /* 0x0000000000487805 */ /* 0x000fe2000001ff00 */
[----:B------:R-:W-:Y:S06]  /*7260*/  @P1 BRA `(.L_x_117) ;  /* 0x00000000000c1947 */ /* 0x000fec0003800000 */
[----:B------:R-:W-:Y:S04]  /*7270*/  SHF.L.U32 R5, R46, 0x1f, RZ ;  /* 0x0000001f2e057819 */ /* 0x000fe800000006ff */
[----:B------:R-:W1:Y:S02]  /*7280*/  SYNCS.PHASECHK.TRANS64.TRYWAIT P1, [R0+URZ+0x140], R5 ;  /* 0x00014005000075a7 */ /* 0x000e6400080211ff */
[----:B-1----:R-:W-:Y:S05]  /*7290*/  @!P1 BRA `(.L_x_118) ;  /* 0x0000002800d49947 */ /* 0x002fea0003800000 */
.L_x_117:
[----:B------:R-:W-:Y:S05]  /*72a0*/  BSYNC B0 ;  /* 0x0000000000007941 */ /* 0x000fea0003800000 */
.L_x_116:
[----:B------:R-:W-:Y:S01]  /*72b0*/  ISETP.NE.AND P1, PT, R115, RZ, PT ;  /* 0x000000ff7300720c */ /* 0x000fe20003f25270 */
[----:B------:R-:W-:Y:S04]  /*72c0*/  UIADD3 UR4, UPT, UPT, UR50, 0x1, URZ ;  /* 0x0000000132047890 */ /* 0x000fe8000fffe0ff */
[----:B------:R-:W-:Y:S04]  /*72d0*/  UISETP.NE.AND UP0, UPT, UR4, 0x3, UPT ;  /* 0x000000030400788c */ /* 0x000fe8000bf05270 */
[----:B------:R-:W-:Y:S02]  /*72e0*/  USEL UR5, URZ, 0x1, UP0 ;  /* 0x00000001ff057887 */ /* 0x000fe40008000000 */
[----:B------:R-:W-:Y:S02]  /*72f0*/  USEL UR4, UR4, URZ, UP0 ;  /* 0x000000ff04047287 */ /* 0x000fe40008000000 */
[----:B------:R3:W1:Y:S02]  /*7300*/  @P1 LDS.128 R48, [R112] ;  /* 0x0000000070301984 */ /* 0x0006640000000c00 */
[----:B------:R-:W-:Y:S02]  /*7310*/  LOP3.LUT R46, R46, UR5, RZ, 0x3c, !PT ;  /* 0x000000052e2e7c12 */ /* 0x000fe4000f8e3cff */
[----:B------:R3:W1:Y:S01]  /*7320*/  @P1 LDS.128 R56, [R103+0x10] ;  /* 0x0000100067381984 */ /* 0x0006620000000c00 */
[----:B------:R-:W-:Y:S03]  /*7330*/  IMAD.U32 R116, RZ, RZ, UR4 ;  /* 0x00000004ff747e24 */ /* 0x000fe6000f8e00ff */
[----:B------:R3:W1:Y:S04]  /*7340*/  @P1 LDS.128 R64, [R102+0x20] ;  /* 0x0000200066401984 */ /* 0x0006680000000c00 */
[----:B------:R3:W1:Y:S02]  /*7350*/  @P1 LDS.128 R72, [R47+0x10] ;  /* 0x000010002f481984 */ /* 0x0006640000000c00 */
.L_x_115:
[----:B------:R-:W-:Y:S05]  /*7360*/  BSYNC B1 ;  /* 0x0000000000017941 */ /* 0x000fea0003800000 */
.L_x_114:
[----:B-1----:R-:W-:Y:S04]  /*7370*/  SHF.R.U32.HI R5, RZ, 0x15, R39 ;  /* 0x00000015ff057819 */ /* 0x002fe80000011627 */
[----:B------:R-:W-:Y:S01]  /*7380*/  LOP3.LUT P1, RZ, R5, 0x3, R88, 0x48, !PT ;  /* 0x0000000305ff7812 */ /* 0x000fe20007824858 */
[----:B------:R-:W-:Y:S01]  /*7390*/  @!UPT UIADD3 URZ, UPT, UPT, URZ, URZ, URZ ;  /* 0x000000fffffff290 */ /* 0x000fe2000fffe0ff */
[----:B----4-:R-:W-:Y:S11]  /*73a0*/  @P0 BRA `(.L_x_119) ;  /* 0x0000000000080947 */ /* 0x010ff60003800000 */
[----:B------:R-:W1:Y:S02]  /*73b0*/  SYNCS.PHASECHK.TRANS64.TRYWAIT P0, [R108+URZ+0x190], R3 ;  /* 0x000190036c0075a7 */ /* 0x000e6400080011ff */
[----:B-1----:R-:W-:Y:S05]  /*73c0*/  @!P0 BRA `(.L_x_120) ;  /* 0x00000028009c8947 */ /* 0x002fea0003800000 */
.L_x_119:
[----:B------:R-:W-:Y:S05]  /*73d0*/  @!P1 BRA `(.L_x_121) ;  /* 0x0000000000409947 */ /* 0x000fea0003800000 */
[----:B------:R-:W4:Y:S01]  /*73e0*/  LDCU.64 UR8, c[0x4][0x70] ;  /* 0x01000e00ff0877ac */ /* 0x000f220008000a00 */
[----:B-1----:R-:W-:Y:S01]  /*73f0*/  MOV R3, 0x0 ;  /* 0x0000000000037802 */ /* 0x002fe20000000f00 */
[----:B------:R-:W-:Y:S02]  /*7400*/  HFMA2 R12, -RZ, RZ, 0, 5.9604644775390625e-08 ;  /* 0x00000001ff0c7431 */ /* 0x000fe400000001ff */
[----:B------:R-:W-:Y:S02]  /*7410*/  IMAD.MOV.U32 R8, RZ, RZ, 0x192 ;  /* 0x00000192ff087424 */ /* 0x000fe400078e00ff */
[----:B------:R-:W-:Y:S01]  /*7420*/  IMAD.MOV.U32 R13, RZ, RZ, RZ ;  /* 0x000000ffff0d7224 */ /* 0x000fe200078e00ff */
[----:B------:R-:W1:Y:S01]  /*7430*/  LDCU.64 UR6, c[0x4][0x78] ;  /* 0x01000f00ff0677ac */ /* 0x000e620008000a00 */
[----:B------:R-:W2:Y:S01]  /*7440*/  LDC.64 R2, c[0x4][R3] ;  /* 0x0100000003027b82 */ /* 0x000ea20000000a00 */
[----:B------:R-:W5:Y:S01]  /*7450*/  LDCU.64 UR4, c[0x4][0x10] ;  /* 0x01000200ff0477ac */ /* 0x000f620008000a00 */
[----:B----4-:R-:W-:Y:S01]  /*7460*/  MOV R5, UR9 ;  /* 0x0000000900057c02 */ /* 0x010fe20008000f00 */
[----:B------:R-:W-:Y:S01]  /*7470*/  IMAD.U32 R4, RZ, RZ, UR8 ;  /* 0x00000008ff047e24 */ /* 0x000fe2000f8e00ff */
[----:B-1----:R-:W-:Y:S01]  /*7480*/  MOV R7, UR7 ;  /* 0x0000000700077c02 */ /* 0x002fe20008000f00 */
[----:B------:R-:W-:Y:S01]  /*7490*/  IMAD.U32 R6, RZ, RZ, UR6 ;  /* 0x00000006ff067e24 */ /* 0x000fe2000f8e00ff */
[----:B-----5:R-:W-:Y:S01]  /*74a0*/  MOV R11, UR5 ;  /* 0x00000005000b7c02 */ /* 0x020fe20008000f00 */
[----:B------:R-:W-:Y:S02]  /*74b0*/  IMAD.U32 R10, RZ, RZ, UR4 ;  /* 0x00000004ff0a7e24 */ /* 0x000fe4000f8e00ff */
[----:B------:R-:W-:Y:S07]  /*74c0*/  LEPC R20, `(.L_x_121) ;  /* 0x000000001014794e */ /* 0x000fee0000000000 */
[----:B--23--:R-:W-:Y:S05]  /*74d0*/  CALL.ABS.NOINC R2 ;  /* 0x0000000002007343 */ /* 0x00cfea0003c00000 */
.L_x_121:
[C---:B------:R-:W-:Y:S01]  /*74e0*/  SHF.L.U32 R40, R48.reuse, 0x10, RZ ;  /* 0x0000001030287819 */ /* 0x040fe200000006ff */
[----:B------:R-:W-:Y:S05]  /*74f0*/  WARPSYNC.ALL ;  /* 0x0000000000007948 */ /* 0x000fea0003800000 */
[----:B------:R-:W-:Y:S01]  /*7500*/  R2UR UR4, R39 ;  /* 0x00000000270472ca */ /* 0x000fe200000e0000 */
[----:B------:R-:W-:Y:S01]  /*7510*/  BSSY.RECONVERGENT B0, `(.L_x_122) ;  /* 0x0000088000007945 */ /* 0x000fe20003800200 */
[----:B------:R-:W-:Y:S02]  /*7520*/  LOP3.LUT R43, R48, 0xffff0000, RZ, 0xc0, !PT ;  /* 0xffff0000302b7812 */ /* 0x000fe400078ec0ff */
[----:B------:R-:W-:Y:S02]  /*7530*/  LOP3.LUT R42, R49, 0xffff0000, RZ, 0xc0, !PT ;  /* 0xffff0000312a7812 */ /* 0x000fe400078ec0ff */
[----:B------:R-:W-:Y:S02]  /*7540*/  SHF.L.U32 R45, R51, 0x10, RZ ;  /* 0x00000010332d7819 */ /* 0x000fe400000006ff */
[----:B------:R-:W-:Y:S02]  /*7550*/  LOP3.LUT R44, R75, 0xffff0000, RZ, 0xc0, !PT ;  /* 0xffff00004b2c7812 */ /* 0x000fe400078ec0ff */
[----:B------:R-:W-:Y:S03]  /*7560*/  ISETP.NE.AND P0, PT, R86, RZ, PT ;  /* 0x000000ff5600720c */ /* 0x000fe60003f05270 */
[----:B------:R-:W2:Y:S02]  /*7570*/  LDTM.x32 R4, tmem[UR4] ;  /* 0x00000004000479ee */ /* 0x000ea400082c0000 */
[C---:B--2---:R-:W-:Y:S01]  /*7580*/  FMUL R0, R38.reuse, R4 ;  /* 0x0000000426007220 */ /* 0x044fe20000400000 */
[C---:B------:R-:W-:Y:S01]  /*7590*/  FMUL R2, R38.reuse, R5 ;  /* 0x0000000526027220 */ /* 0x040fe20000400000 */
[C---:B-1----:R-:W-:Y:S01]  /*75a0*/  FMUL R3, R38.reuse, R6 ;  /* 0x0000000626037220 */ /* 0x042fe20000400000 */
[----:B------:R-:W-:Y:S01]  /*75b0*/  FMUL R7, R38, R7 ;  /* 0x0000000726077220 */ /* 0x000fe20000400000 */
[----:B------:R-:W-:Y:S01]  /*75c0*/  FFMA R0, R41, R40, R0 ;  /* 0x0000002829007223 */ /* 0x000fe20000000000 */
[----:B------:R-:W-:Y:S01]  /*75d0*/  SHF.L.U32 R40, R49, 0x10, RZ ;  /* 0x0000001031287819 */ /* 0x000fe200000006ff */
[C---:B------:R-:W-:Y:S01]  /*75e0*/  FFMA R2, R41.reuse, R43, R2 ;  /* 0x0000002b29027223 */ /* 0x040fe20000000002 */
[----:B------:R-:W-:Y:S01]  /*75f0*/  SHF.L.U32 R43, R50, 0x10, RZ ;  /* 0x00000010322b7819 */ /* 0x000fe200000006ff */
[C---:B------:R-:W-:Y:S01]  /*7600*/  FMUL R4, R38.reuse, R8 ;  /* 0x0000000826047220 */ /* 0x040fe20000400000 */
[----:B------:R-:W-:Y:S01]  /*7610*/  FMUL R5, R38, R9 ;  /* 0x0000000926057220 */ /* 0x000fe20000400000 */
[C---:B------:R-:W-:Y:S01]  /*7620*/  FFMA R3, R41.reuse, R40, R3 ;  /* 0x0000002829037223 */ /* 0x040fe20000000003 */
[----:B------:R-:W-:Y:S01]  /*7630*/  LOP3.LUT R40, R50, 0xffff0000, RZ, 0xc0, !PT ;  /* 0xffff000032287812 */ /* 0x000fe200078ec0ff */
[----:B------:R-:W-:Y:S01]  /*7640*/  FFMA R7, R41, R42, R7 ;  /* 0x0000002a29077223 */ /* 0x000fe20000000007 */
[----:B------:R-:W-:Y:S01]  /*7650*/  LOP3.LUT R42, R51, 0xffff0000, RZ, 0xc0, !PT ;  /* 0xffff0000332a7812 */ /* 0x000fe200078ec0ff */
[----:B------:R-:W-:Y:S01]  /*7660*/  FMUL R6, R38, R10 ;  /* 0x0000000a26067220 */ /* 0x000fe20000400000 */
[----:B------:R-:W-:Y:S01]  /*7670*/  F2FP.BF16.F32.PACK_AB R52, R2, R0 ;  /* 0x000000000234723e */ /* 0x000fe200000010ff */
[----:B------:R-:W-:Y:S01]  /*7680*/  FMUL R11, R38, R11 ;  /* 0x0000000b260b7220 */ /* 0x000fe20000400000 */
[----:B------:R-:W-:Y:S01]  /*7690*/  F2FP.BF16.F32.PACK_AB R53, R7, R3 ;  /* 0x000000030735723e */ /* 0x000fe200000010ff */
[----:B------:R-:W-:Y:S01]  /*76a0*/  FFMA R4, R41, R43, R4 ;  /* 0x0000002b29047223 */ /* 0x000fe20000000004 */
[----:B------:R-:W-:Y:S01]  /*76b0*/  SHF.L.U32 R43, R57, 0x10, RZ ;  /* 0x00000010392b7819 */ /* 0x000fe200000006ff */
[C---:B------:R-:W-:Y:S01]  /*76c0*/  FFMA R5, R41.reuse, R40, R5 ;  /* 0x0000002829057223 */ /* 0x040fe20000000005 */
[C---:B------:R-:W-:Y:S01]  /*76d0*/  SHF.L.U32 R40, R56.reuse, 0x10, RZ ;  /* 0x0000001038287819 */ /* 0x040fe200000006ff */
[----:B------:R-:W-:Y:S01]  /*76e0*/  FFMA R6, R41, R45, R6 ;  /* 0x0000002d29067223 */ /* 0x000fe20000000006 */
[----:B------:R-:W-:Y:S01]  /*76f0*/  SHF.L.U32 R45, R59, 0x10, RZ ;  /* 0x000000103b2d7819 */ /* 0x000fe200000006ff */
[----:B------:R-:W-:Y:S01]  /*7700*/  FFMA R11, R41, R42, R11 ;  /* 0x0000002a290b7223 */ /* 0x000fe2000000000b */
[----:B------:R-:W-:Y:S01]  /*7710*/  LOP3.LUT R42, R56, 0xffff0000, RZ, 0xc0, !PT ;  /* 0xffff0000382a7812 */ /* 0x000fe200078ec0ff */
[C---:B------:R-:W-:Y:S01]  /*7720*/  FMUL R8, R38.reuse, R12 ;  /* 0x0000000c26087220 */ /* 0x040fe20000400000 */
[----:B------:R-:W-:Y:S01]  /*7730*/  F2FP.BF16.F32.PACK_AB R54, R5, R4 ;  /* 0x000000040536723e */ /* 0x000fe200000010ff */
[C---:B------:R-:W-:Y:S01]  /*7740*/  FMUL R9, R38.reuse, R13 ;  /* 0x0000000d26097220 */ /* 0x040fe20000400000 */
[----:B------:R-:W-:Y:S01]  /*7750*/  F2FP.BF16.F32.PACK_AB R55, R11, R6 ;  /* 0x000000060b37723e */ /* 0x000fe200000010ff */
[----:B------:R-:W-:Y:S01]  /*7760*/  FMUL R10, R38, R14 ;  /* 0x0000000e260a7220 */ /* 0x000fe20000400000 */
[----:B------:R-:W-:Y:S01]  /*7770*/  FFMA R8, R41, R40, R8 ;  /* 0x0000002829087223 */ /* 0x000fe20000000008 */
[----:B------:R-:W-:Y:S01]  /*7780*/  LOP3.LUT R40, R57, 0xffff0000, RZ, 0xc0, !PT ;  /* 0xffff000039287812 */ /* 0x000fe200078ec0ff */
[C---:B------:R-:W-:Y:S01]  /*7790*/  FFMA R9, R41.reuse, R42, R9 ;  /* 0x0000002a29097223 */ /* 0x040fe20000000009 */
[----:B------:R-:W-:Y:S01]  /*77a0*/  LOP3.LUT R42, R58, 0xffff0000, RZ, 0xc0, !PT ;  /* 0xffff00003a2a7812 */ /* 0x000fe200078ec0ff */
[----:B------:R-:W-:Y:S01]  /*77b0*/  FMUL R15, R38, R15 ;  /* 0x0000000f260f7220 */ /* 0x000fe20000400000 */
[----:B------:R-:W-:Y:S01]  /*77c0*/  FFMA R10, R41, R43, R10 ;  /* 0x0000002b290a7223 */ /* 0x000fe2000000000a */
[----:B------:R-:W-:Y:S01]  /*77d0*/  SHF.L.U32 R43, R58, 0x10, RZ ;  /* 0x000000103a2b7819 */ /* 0x000fe200000006ff */
[C---:B------:R-:W-:Y:S01]  /*77e0*/  FMUL R12, R38.reuse, R16 ;  /* 0x00000010260c7220 */ /* 0x040fe20000400000 */
[----:B------:R-:W-:Y:S01]  /*77f0*/  F2FP.BF16.F32.PACK_AB R60, R9, R8 ;  /* 0x00000008093c723e */ /* 0x000fe200000010ff */
[----:B------:R-:W-:Y:S01]  /*7800*/  FFMA R15, R41, R40, R15 ;  /* 0x00000028290f7223 */ /* 0x000fe2000000000f */
[----:B------:R-:W-:Y:S01]  /*7810*/  LOP3.LUT R40, R59, 0xffff0000, RZ, 0xc0, !PT ;  /* 0xffff00003b287812 */ /* 0x000fe200078ec0ff */
[C---:B------:R-:W-:Y:S01]  /*7820*/  FMUL R13, R38.reuse, R17 ;  /* 0x00000011260d7220 */ /* 0x040fe20000400000 */
[C---:B------:R-:W-:Y:S01]  /*7830*/  FMUL R14, R38.reuse, R18 ;  /* 0x00000012260e7220 */ /* 0x040fe20000400000 */
[----:B------:R-:W-:Y:S01]  /*7840*/  FMUL R19, R38, R19 ;  /* 0x0000001326137220 */ /* 0x000fe20000400000 */
[----:B------:R-:W-:Y:S01]  /*7850*/  F2FP.BF16.F32.PACK_AB R61, R15, R10 ;  /* 0x0000000a0f3d723e */ /* 0x000fe200000010ff */
[C---:B------:R-:W-:Y:S01]  /*7860*/  FFMA R12, R41.reuse, R43, R12 ;  /* 0x0000002b290c7223 */ /* 0x040fe2000000000c */
[C---:B------:R-:W-:Y:S01]  /*7870*/  SHF.L.U32 R43, R64.reuse, 0x10, RZ ;  /* 0x00000010402b7819 */ /* 0x040fe200000006ff */
[----:B------:R-:W-:Y:S01]  /*7880*/  FFMA R13, R41, R42, R13 ;  /* 0x0000002a290d7223 */ /* 0x000fe2000000000d */
[----:B------:R-:W-:Y:S01]  /*7890*/  LOP3.LUT R42, R65, 0xffff0000, RZ, 0xc0, !PT ;  /* 0xffff0000412a7812 */ /* 0x000fe200078ec0ff */
[----:B------:R-:W-:Y:S01]  /*78a0*/  FFMA R14, R41, R45, R14 ;  /* 0x0000002d290e7223 */ /* 0x000fe2000000000e */
[----:B------:R-:W-:Y:S01]  /*78b0*/  SHF.L.U32 R45, R65, 0x10, RZ ;  /* 0x00000010412d7819 */ /* 0x000fe200000006ff */
[----:B------:R1:W-:Y:S01]  /*78c0*/  STS.128 [R112], R52 ;  /* 0x0000003470007388 */ /* 0x0003e20000000c00 */
[----:B------:R-:W-:Y:S01]  /*78d0*/  F2FP.BF16.F32.PACK_AB R62, R13, R12 ;  /* 0x0000000c0d3e723e */ /* 0x000fe200000010ff */
[----:B------:R-:W-:Y:S01]  /*78e0*/  FFMA R19, R41, R40, R19 ;  /* 0x0000002829137223 */ /* 0x000fe20000000013 */
[----:B------:R-:W-:Y:S01]  /*78f0*/  LOP3.LUT R40, R64, 0xffff0000, RZ, 0xc0, !PT ;  /* 0xffff000040287812 */ /* 0x000fe200078ec0ff */
[C---:B------:R-:W-:Y:S01]  /*7900*/  FMUL R16, R38.reuse, R20 ;  /* 0x0000001426107220 */ /* 0x040fe20000400000 */
[C---:B------:R-:W-:Y:S01]  /*7910*/  FMUL R17, R38.reuse, R21 ;  /* 0x0000001526117220 */ /* 0x040fe20000400000 */
[C---:B------:R-:W-:Y:S01]  /*7920*/  FMUL R18, R38.reuse, R22 ;  /* 0x0000001626127220 */ /* 0x040fe20000400000 */
[----:B------:R-:W-:Y:S01]  /*7930*/  F2FP.BF16.F32.PACK_AB R63, R19, R14 ;  /* 0x0000000e133f723e */ /* 0x000fe200000010ff */
[----:B------:R-:W-:Y:S01]  /*7940*/  FMUL R23, R38, R23 ;  /* 0x0000001726177220 */ /* 0x000fe20000400000 */
[----:B------:R-:W-:Y:S01]  /*7950*/  FFMA R16, R41, R43, R16 ;  /* 0x0000002b29107223 */ /* 0x000fe20000000010 */
[----:B------:R-:W-:Y:S01]  /*7960*/  SHF.L.U32 R43, R67, 0x10, RZ ;  /* 0x00000010432b7819 */ /* 0x000fe200000006ff */
[C---:B------:R-:W-:Y:S01]  /*7970*/  FFMA R17, R41.reuse, R40, R17 ;  /* 0x0000002829117223 */ /* 0x040fe20000000011 */
[----:B------:R1:W-:Y:S01]  /*7980*/  STS.128 [R103+0x10], R60 ;  /* 0x0000103c67007388 */ /* 0x0003e20000000c00 */
        /* <DEDUP_REMOVED lines=8> */
[C---:B------:R-:W-:Y:S01]  /*7a10*/  FMUL R22, R38.reuse, R26 ;  /* 0x0000001a26167220 */ /* 0x040fe20000400000 */
[----:B------:R-:W-:Y:S01]  /*7a20*/  FFMA R20, R41, R40, R20 ;  /* 0x0000002829147223 */ /* 0x000fe20000000014 */
[----:B------:R-:W-:Y:S01]  /*7a30*/  LOP3.LUT R40, R67, 0xffff0000, RZ, 0xc0, !PT ;  /* 0xffff000043287812 */ /* 0x000fe200078ec0ff */
[C---:B------:R-:W-:Y:S01]  /*7a40*/  FFMA R21, R41.reuse, R42, R21 ;  /* 0x0000002a29157223 */ /* 0x040fe20000000015 */
[C---:B------:R-:W-:Y:S01]  /*7a50*/  FFMA R22, R41.reuse, R43, R22 ;  /* 0x0000002b29167223 */ /* 0x040fe20000000016 */
[----:B------:R-:W-:Y:S01]  /*7a60*/  FMUL R27, R38, R27 ;  /* 0x0000001b261b7220 */ /* 0x000fe20000400000 */
[----:B------:R-:W-:Y:S01]  /*7a70*/  SHF.L.U32 R43, R72, 0x10, RZ ;  /* 0x00000010482b7819 */ /* 0x000fe200000006ff */
[----:B------:R-:W-:Y:S01]  /*7a80*/  FMUL R24, R38, R28 ;  /* 0x0000001c26187220 */ /* 0x000fe20000400000 */
[----:B------:R-:W-:Y:S01]  /*7a90*/  LOP3.LUT R42, R72, 0xffff0000, RZ, 0xc0, !PT ;  /* 0xffff0000482a7812 */ /* 0x000fe200078ec0ff */
[C---:B------:R-:W-:Y:S01]  /*7aa0*/  FMUL R25, R38.reuse, R29 ;  /* 0x0000001d26197220 */ /* 0x040fe20000400000 */
[C---:B------:R-:W-:Y:S01]  /*7ab0*/  FMUL R26, R38.reuse, R30 ;  /* 0x0000001e261a7220 */ /* 0x040fe20000400000 */
[C---:B------:R-:W-:Y:S01]  /*7ac0*/  FFMA R27, R41.reuse, R40, R27 ;  /* 0x00000028291b7223 */ /* 0x040fe2000000001b */
[----:B------:R-:W-:Y:S01]  /*7ad0*/  FFMA R24, R41, R43, R24 ;  /* 0x0000002b29187223 */ /* 0x000fe20000000018 */
[----:B------:R-:W-:Y:S01]  /*7ae0*/  LOP3.LUT R40, R73, 0xffff0000, RZ, 0xc0, !PT ;  /* 0xffff000049287812 */ /* 0x000fe200078ec0ff */
[C---:B------:R-:W-:Y:S01]  /*7af0*/  FFMA R25, R41.reuse, R42, R25 ;  /* 0x0000002a29197223 */ /* 0x040fe20000000019 */
[----:B------:R-:W-:Y:S01]  /*7b00*/  FMUL R31, R38, R31 ;  /* 0x0000001f261f7220 */ /* 0x000fe20000400000 */
[----:B------:R-:W-:Y:S01]  /*7b10*/  SHF.L.U32 R43, R74, 0x10, RZ ;  /* 0x000000104a2b7819 */ /* 0x000fe200000006ff */
[----:B------:R-:W-:Y:S01]  /*7b20*/  FFMA R26, R41, R45, R26 ;  /* 0x0000002d291a7223 */ /* 0x000fe2000000001a */
[----:B------:R-:W-:Y:S01]  /*7b30*/  FMUL R28, R38, R32 ;  /* 0x00000020261c7220 */ /* 0x000fe20000400000 */
[----:B------:R-:W-:Y:S01]  /*7b40*/  LOP3.LUT R42, R74, 0xffff0000, RZ, 0xc0, !PT ;  /* 0xffff00004a2a7812 */ /* 0x000fe200078ec0ff */
[C---:B------:R-:W-:Y:S01]  /*7b50*/  FMUL R29, R38.reuse, R33 ;  /* 0x00000021261d7220 */ /* 0x040fe20000400000 */
[----:B------:R-:W-:Y:S01]  /*7b60*/  SHF.L.U32 R45, R75, 0x10, RZ ;  /* 0x000000104b2d7819 */ /* 0x000fe200000006ff */
[C---:B------:R-:W-:Y:S01]  /*7b70*/  FMUL R30, R38.reuse, R34 ;  /* 0x00000022261e7220 */ /* 0x040fe20000400000 */
[----:B------:R-:W-:Y:S01]  /*7b80*/  FFMA R31, R41, R40, R31 ;  /* 0x00000028291f7223 */ /* 0x000fe2000000001f */
[----:B------:R-:W-:Y:S01]  /*7b90*/  FMUL R35, R38, R35 ;  /* 0x0000002326237220 */ /* 0x000fe20000400000 */
[----:B------:R-:W-:Y:S01]  /*7ba0*/  F2FP.BF16.F32.PACK_AB R69, R23, R18 ;  /* 0x000000121745723e */ /* 0x000fe200000010ff */
[----:B------:R-:W-:Y:S01]  /*7bb0*/  FFMA R28, R41, R43, R28 ;  /* 0x0000002b291c7223 */ /* 0x000fe2000000001c */
[----:B------:R-:W-:Y:S01]  /*7bc0*/  F2FP.BF16.F32.PACK_AB R70, R21, R20 ;  /* 0x000000141546723e */ /* 0x000fe200000010ff */
[----:B------:R-:W-:Y:S01]  /*7bd0*/  FFMA R29, R41, R42, R29 ;  /* 0x0000002a291d7223 */ /* 0x000fe2000000001d */
[----:B------:R-:W-:Y:S01]  /*7be0*/  F2FP.BF16.F32.PACK_AB R71, R27, R22 ;  /* 0x000000161b47723e */ /* 0x000fe200000010ff */
[C---:B------:R-:W-:Y:S01]  /*7bf0*/  FFMA R30, R41.reuse, R45, R30 ;  /* 0x0000002d291e7223 */ /* 0x040fe2000000001e */
[----:B------:R-:W-:Y:S01]  /*7c00*/  FFMA R35, R41, R44, R35 ;  /* 0x0000002c29237223 */ /* 0x000fe20000000023 */
[----:B------:R-:W-:Y:S02]  /*7c10*/  F2FP.BF16.F32.PACK_AB R80, R25, R24 ;  /* 0x000000181950723e */ /* 0x000fe400000010ff */
[----:B------:R1:W-:Y:S01]  /*7c20*/  STS.128 [R102+0x20], R68 ;  /* 0x0000204466007388 */ /* 0x0003e20000000c00 */
[----:B------:R-:W-:Y:S02]  /*7c30*/  F2FP.BF16.F32.PACK_AB R81, R31, R26 ;  /* 0x0000001a1f51723e */ /* 0x000fe400000010ff */
[----:B------:R-:W-:Y:S02]  /*7c40*/  F2FP.BF16.F32.PACK_AB R82, R29, R28 ;  /* 0x0000001c1d52723e */ /* 0x000fe400000010ff */
[----:B------:R-:W-:Y:S05]  /*7c50*/  F2FP.BF16.F32.PACK_AB R83, R35, R30 ;  /* 0x0000001e2353723e */ /* 0x000fea00000010ff */
[----:B------:R1:W-:Y:S01]  /*7c60*/  STS.128 [R47+0x10], R80 ;  /* 0x000010502f007388 */ /* 0x0003e20000000c00 */
[----:B------:R-:W-:Y:S01]  /*7c70*/  @!PT LDS RZ, [RZ] ;  /* 0x00000000fffff984 */ /* 0x000fe20000000800 */
[----:B------:R-:W-:Y:S01]  /*7c80*/  @!PT LDS RZ, [RZ] ;  /* 0x00000000fffff984 */ /* 0x000fe20000000800 */
[----:B------:R-:W-:Y:S01]  /*7c90*/  @!PT LDS RZ, [RZ] ;  /* 0x00000000fffff984 */ /* 0x000fe20000000800 */
[----:B------:R-:W-:Y:S01]  /*7ca0*/  @!PT LDS RZ, [RZ] ;  /* 0x00000000fffff984 */ /* 0x000fe20000000800 */
[----:B------:R2:W-:Y:S07]  /*7cb0*/  MEMBAR.ALL.CTA ;  /* 0x0000000000007992 */ /* 0x0005ee0000008000 */
[----:B--2---:R-:W2:Y:S02]  /*7cc0*/  FENCE.VIEW.ASYNC.S ;  /* 0x00000000000073c6 */ /* 0x004ea40000000000 */
[----:B--2---:R-:W-:Y:S06]  /*7cd0*/  BAR.SYNC.DEFER_BLOCKING 0x1, 0x80 ;  /* 0x0042000000007b1d */ /* 0x004fec0000010000 */
[----:B------:R-:W-:Y:S05]  /*7ce0*/  @P0 BRA `(.L_x_123) ;  /* 0x0000000000280947 */ /* 0x000fea0003800000 */
[----:B------:R-:W2:Y:S01]  /*7cf0*/  LDCU.64 UR6, c[0x0][0x348] ;  /* 0x00006900ff0677ac */ /* 0x000ea20008000a00 */
[----:B------:R-:W-:Y:S02]  /*7d00*/  R2UR UR5, R114 ;  /* 0x00000000720572ca */ /* 0x000fe400000e0000 */
[----:B------:R-:W-:Y:S02]  /*7d10*/  R2UR UR42, R107 ;  /* 0x000000006b2a72ca */ /* 0x000fe400000e0000 */
[----:B------:R-:W-:Y:S02]  /*7d20*/  R2UR UR43, R105 ;  /* 0x00000000692b72ca */ /* 0x000fe400000e0000 */
[----:B------:R-:W-:Y:S07]  /*7d30*/  R2UR UR44, R106 ;  /* 0x000000006a2c72ca */ /* 0x000fee00000e0000 */
[----:B------:R-:W-:Y:S02]  /*7d40*/  UIADD3 UR40, UPT, UPT, UR49, 0x200, UR5 ;  /* 0x0000020031287890 */ /* 0x000fe4000fffe005 */
[----:B--2---:R-:W-:Y:S04]  /*7d50*/  UIADD3 UR4, UP0, UPT, UR6, 0x680, URZ ;  /* 0x0000068006047890 */ /* 0x004fe8000ff1e0ff */
[----:B------:R-:W-:Y:S09]  /*7d60*/  UIADD3.X UR5, UPT, UPT, URZ, UR7, URZ, UP0, !UPT ;  /* 0x00000007ff057290 */ /* 0x000ff200087fe4ff */
[----:B------:R2:W-:Y:S02]  /*7d70*/  UTMASTG.4D.IM2COL [UR40], [UR4] ;  /* 0x00000028040073b5 */ /* 0x0005e40008058000 */
[----:B--2---:R0:W-:Y:S02]  /*7d80*/  UTMACMDFLUSH ;  /* 0x00000000000079b7 */ /* 0x0041e40000000000 */
.L_x_123:
[----:B------:R-:W-:Y:S05]  /*7d90*/  BSYNC.RECONVERGENT B0 ;  /* 0x0000000000007941 */ /* 0x000fea0003800200 */
.L_x_122:
[----:B------:R-:W-:Y:S01]  /*7da0*/  UIADD3 UR40, UPT, UPT, UR50, 0x1, URZ ;  /* 0x0000000132287890 */ /* 0x000fe2000fffe0ff */
[----:B------:R-:W-:Y:S03]  /*7db0*/  BSSY.RECONVERGENT B0, `(.L_x_124) ;  /* 0x0000005000007945 */ /* 0x000fe60003800200 */
[----:B------:R-:W-:Y:S04]  /*7dc0*/  UISETP.NE.AND UP0, UPT, UR40, 0x3, UPT ;  /* 0x000000032800788c */ /* 0x000fe8000bf05270 */
[----:B------:R-:W-:Y:S01]  /*7dd0*/  USEL UR42, UR40, URZ, UP0 ;  /* 0x000000ff282a7287 */ /* 0x000fe20008000000 */
[----:B------:R-:W-:Y:S11]  /*7de0*/  @P0 BRA `(.L_x_125) ;  /* 0x0000000000040947 */ /* 0x000ff60003800000 */
[----:B------:R-:W-:Y:S04]  /*7df0*/  DEPBAR.LE SB0, 0x1 ;  /* 0x000080400000791a */ /* 0x000fe80000000000 */
.L_x_125:
[----:B------:R-:W-:Y:S05]  /*7e00*/  BSYNC.RECONVERGENT B0 ;  /* 0x0000000000007941 */ /* 0x000fea0003800200 */
.L_x_124:
[----:B------:R-:W-:Y:S01]  /*7e10*/  BAR.SYNC.DEFER_BLOCKING 0x1, 0x80 ;  /* 0x0042000000007b1d */ /* 0x000fe20000010000 */
[----:B------:R-:W-:Y:S01]  /*7e20*/  ISETP.NE.AND P1, PT, R111, RZ, PT ;  /* 0x000000ff6f00720c */ /* 0x000fe20003f25270 */
[----:B------:R-:W-:Y:S01]  /*7e30*/  UISETP.NE.AND UP0, UPT, UR54, URZ, UPT ;  /* 0x000000ff3600728c */ /* 0x000fe2000bf05270 */
[----:B------:R-:W-:Y:S11]  /*7e40*/  LEA R3, R116, UR49, 0x3 ;  /* 0x0000003174037c11 */ /* 0x000ff6000f8e18ff */
[----:B------:R-:W-:Y:S01]  /*7e50*/  @P1 SHF.L.U32 R4, R46, 0x1f, RZ ;  /* 0x0000001f2e041819 */ /* 0x000fe200000006ff */
[----:B------:R-:W-:Y:S06]  /*7e60*/  BRA.U !UP0, `(.L_x_126) ;  /* 0x0000000108247547 */ /* 0x000fec000b800000 */
[----:B------:R-:W2:Y:S01]  /*7e70*/  S2R R0, SR_CgaCtaId ;  /* 0x0000000000007919 */ /* 0x000ea20000008800 */
[----:B------:R-:W-:Y:S01]  /*7e80*/  IMAD.U32 R2, RZ, RZ, UR51 ;  /* 0x00000033ff027e24 */ /* 0x000fe2000f8e00ff */
[----:B------:R-:W-:Y:S04]  /*7e90*/  UIADD3 UR4, UPT, UPT, UR51, 0x1, URZ ;  /* 0x0000000133047890 */ /* 0x000fe8000fffe0ff */
[----:B------:R-:W-:Y:S01]  /*7ea0*/  @P1 LEA R2, R2, UR49, 0x3 ;  /* 0x0000003102021c11 */ /* 0x000fe2000f8e18ff */
[----:B------:R-:W-:Y:S04]  /*7eb0*/  UISETP.NE.AND UP0, UPT, UR4, 0x3, UPT ;  /* 0x000000030400788c */ /* 0x000fe8000bf05270 */
[----:B------:R-:W-:Y:S01]  /*7ec0*/  @P1 VIADD R5, R2, 0x158 ;  /* 0x0000015802051836 */ /* 0x000fe20000000000 */
[----:B------:R-:W-:Y:S04]  /*7ed0*/  USEL UR51, UR4, URZ, UP0 ;  /* 0x000000ff04337287 */ /* 0x000fe80008000000 */
[----:B--2---:R-:W-:Y:S04]  /*7ee0*/  @P1 PRMT R0, R0, 0x654, R5 ;  /* 0x0000065400001816 */ /* 0x004fe80000000005 */
[----:B------:R2:W-:Y:S04]  /*7ef0*/  @P1 SYNCS.ARRIVE.TRANS64.RED.A1T0 RZ, [R0+URZ], RZ ;  /* 0x000000ff00ff19a7 */ /* 0x0005e800081004ff */
.L_x_126:
[----:B------:R-:W4:Y:S01]  /*7f00*/  @P1 SYNCS.PHASECHK.TRANS64.TRYWAIT P0, [R3+URZ+0x140], R4 ;  /* 0x00014004030015a7 */ /* 0x000f2200080011ff */
[----:B------:R-:W-:Y:S01]  /*7f10*/  BSSY B1, `(.L_x_127) ;  /* 0x0000015000017945 */ /* 0x000fe20003800000 */
[----:B----4-:R-:W-:Y:S03]  /*7f20*/  @P1 SEL R113, RZ, 0x1, !P0 ;  /* 0x00000001ff711807 */ /* 0x010fe60004000000 */
[----:B------:R-:W-:Y:S05]  /*7f30*/  @!P1 BRA `(.L_x_128) ;  /* 0x0000000000489947 */ /* 0x000fea0003800000 */
[----:B------:R-:W-:Y:S01]  /*7f40*/  ISETP.NE.AND P1, PT, R115, RZ, PT ;  /* 0x000000ff7300720c */ /* 0x000fe20003f25270 */
[----:B------:R-:W-:Y:S01]  /*7f50*/  BSSY B0, `(.L_x_129) ;  /* 0x000000a000007945 */ /* 0x000fe20003800000 */
[----:B------:R-:W-:Y:S11]  /*7f60*/  ISETP.NE.AND P0, PT, R113, RZ, PT ;  /* 0x000000ff7100720c */ /* 0x000ff60003f05270 */
[----:B------:R-:W-:Y:S04]  /*7f70*/  @P1 IMAD R116, R116, 0x2000, R99 ;  /* 0x0000200074741824 */ /* 0x000fe800078e0263 */
[----:B------:R-:W-:Y:S01]  /*7f80*/  @P1 IMAD.IADD R5, R101, 0x1, R116 ;  /* 0x0000000165051824 */ /* 0x000fe200078e0274 */
[----:B------:R-:W-:Y:S03]  /*7f90*/  @P1 IADD3 R2, PT, PT, R100, R116, RZ ;  /* 0x0000007464021210 */ /* 0x000fe60007ffe0ff */
[----:B--2---:R-:W-:Y:S01]  /*7fa0*/  @P1 IMAD.IADD R0, R98, 0x1, R5 ;  /* 0x0000000162001824 */ /* 0x004fe200078e0205 */
[----:B------:R-:W-:Y:S06]  /*7fb0*/  @P0 BRA `(.L_x_130) ;  /* 0x00000000000c0947 */ /* 0x000fec0003800000 */
[----:B------:R-:W-:Y:S04]  /*7fc0*/  SHF.L.U32 R46, R46, 0x1f, RZ ;  /* 0x0000001f2e2e7819 */ /* 0x000fe800000006ff */
[----:B------:R-:W2:Y:S02]  /*7fd0*/  SYNCS.PHASECHK.TRANS64.TRYWAIT P0, [R3+URZ+0x140], R46 ;  /* 0x0001402e030075a7 */ /* 0x000ea400080011ff */
[----:B--2---:R-:W-:Y:S05]  /*7fe0*/  @!P0 BRA `(.L_x_131) ;  /* 0x0000001c00a88947 */ /* 0x004fea0003800000 */
.L_x_130:
[----:B------:R-:W-:Y:S05]  /*7ff0*/  BSYNC B0 ;  /* 0x0000000000007941 */ /* 0x000fea0003800000 */
.L_x_129:
[----:B------:R-:W-:Y:S11]  /*8000*/  ISETP.NE.AND P0, PT, R115, RZ, PT ;  /* 0x000000ff7300720c */ /* 0x000ff60003f05270 */
[----:B------:R-:W-:Y:S02]  /*8010*/  @!UPT UIADD3 URZ, UPT, UPT, URZ, URZ, URZ ;  /* 0x000000fffffff290 */ /* 0x000fe4000fffe0ff */
[----:B------:R4:W1:Y:S04]  /*8020*/  @P0 LDS.128 R48, [R116] ;  /* 0x0000000074300984 */ /* 0x0008680000000c00 */
[----:B------:R4:W1:Y:S04]  /*8030*/  @P0 LDS.128 R64, [R2+0x20] ;  /* 0x0000200002400984 */ /* 0x0008680000000c00 */
[----:B------:R4:W1:Y:S04]  /*8040*/  @P0 LDS.128 R56, [R5+0x10] ;  /* 0x0000100005380984 */ /* 0x0008680000000c00 */
[----:B------:R4:W1:Y:S02]  /*8050*/  @P0 LDS.128 R72, [R0+0x10] ;  /* 0x0000100000480984 */ /* 0x0008640000000c00 */
.L_x_128:
[----:B------:R-:W-:Y:S05]  /*8060*/  BSYNC B1 ;  /* 0x0000000000017941 */ /* 0x000fea0003800000 */
.L_x_127:
[----:B--2---:R-:W-:Y:S05]  /*8070*/  VIADD R3, R39, 0x20 ;  /* 0x0000002027037836 */ /* 0x004fea0000000000 */
[----:B------:R-:W-:Y:S04]  /*8080*/  SHF.R.U32.HI R3, RZ, 0x15, R3 ;  /* 0x00000015ff037819 */ /* 0x000fe80000011603 */
[----:B------:R-:W-:Y:S11]  /*8090*/  LOP3.LUT P0, RZ, R3, 0x3, R88, 0x48, !PT ;  /* 0x0000000303ff7812 */ /* 0x000ff60007804858 */
[----:B------:R-:W-:Y:S02]  /*80a0*/  @!UPT UIADD3 URZ, UPT, UPT, URZ, URZ, URZ ;  /* 0x000000fffffff290 */ /* 0x000fe4000fffe0ff */
[----:B------:R-:W-:Y:S05]  /*80b0*/  @!P0 BRA `(.L_x_132) ;  /* 0x0000000000408947 */ /* 0x000fea0003800000 */
[----:B------:R-:W2:Y:S01]  /*80c0*/  LDCU.64 UR8, c[0x4][0x70] ;  /* 0x01000e00ff0877ac */ /* 0x000ea20008000a00 */
[----:B------:R-:W-:Y:S01]  /*80d0*/  MOV R3, 0x0 ;  /* 0x0000000000037802 */ /* 0x000fe20000000f00 */
[----:B------:R-:W-:Y:S02]  /*80e0*/  HFMA2 R12, -RZ, RZ, 0, 5.9604644775390625e-08 ;  /* 0x00000001ff0c7431 */ /* 0x000fe400000001ff */
[----:B------:R-:W-:Y:S02]  /*80f0*/  IMAD.MOV.U32 R8, RZ, RZ, 0x192 ;  /* 0x00000192ff087424 */ /* 0x000fe400078e00ff */
[----:B------:R-:W-:Y:S01]  /*8100*/  IMAD.MOV.U32 R13, RZ, RZ, RZ ;  /* 0x000000ffff0d7224 */ /* 0x000fe200078e00ff */
[----:B------:R-:W5:Y:S01]  /*8110*/  LDCU.64 UR6, c[0x4][0x78] ;  /* 0x01000f00ff0677ac */ /* 0x000f620008000a00 */
[----:B----4-:R-:W4:Y:S01]  /*8120*/  LDC.64 R2, c[0x4][R3] ;  /* 0x0100000003027b82 */ /* 0x010f220000000a00 */
[----:B------:R-:W3:Y:S01]  /*8130*/  LDCU.64 UR4, c[0x4][0x10] ;  /* 0x01000200ff0477ac */ /* 0x000ee20008000a00 */
[----:B--2---:R-:W-:Y:S01]  /*8140*/  MOV R5, UR9 ;  /* 0x0000000900057c02 */ /* 0x004fe20008000f00 */
[----:B------:R-:W-:Y:S01]  /*8150*/  IMAD.U32 R4, RZ, RZ, UR8 ;  /* 0x00000008ff047e24 */ /* 0x000fe2000f8e00ff */
[----:B-----5:R-:W-:Y:S01]  /*8160*/  MOV R7, UR7 ;  /* 0x0000000700077c02 */ /* 0x020fe20008000f00 */
[----:B------:R-:W-:Y:S01]  /*8170*/  IMAD.U32 R6, RZ, RZ, UR6 ;  /* 0x00000006ff067e24 */ /* 0x000fe2000f8e00ff */
[----:B---3--:R-:W-:Y:S01]  /*8180*/  MOV R11, UR5 ;  /* 0x00000005000b7c02 */ /* 0x008fe20008000f00 */
[----:B------:R-:W-:Y:S02]  /*8190*/  IMAD.U32 R10, RZ, RZ, UR4 ;  /* 0x00000004ff0a7e24 */ /* 0x000fe4000f8e00ff */
[----:B------:R-:W-:Y:S07]  /*81a0*/  LEPC R20, `(.L_x_132) ;  /* 0x000000001014794e */ /* 0x000fee0000000000 */
[----:B-1--4-:R-:W-:Y:S05]  /*81b0*/  CALL.ABS.NOINC R2 ;  /* 0x0000000002007343 */ /* 0x012fea0003c00000 */
.L_x_132:
[----:B------:R-:W-:Y:S01]  /*81c0*/  ISETP.NE.AND P0, PT, R86, RZ, PT ;  /* 0x000000ff5600720c */ /* 0x000fe20003f05270 */
[----:B------:R-:W-:Y:S05]  /*81d0*/  WARPSYNC.ALL ;  /* 0x0000000000007948 */ /* 0x000fea0003800000 */
[----:B------:R-:W-:Y:S01]  /*81e0*/  R2UR UR4, R39 ;  /* 0x00000000270472ca */ /* 0x000fe200000e0000 */
[----:B------:R-:W-:Y:S01]  /*81f0*/  BSSY.RECONVERGENT B0, `(.L_x_133) ;  /* 0x0000091000007945 */ /* 0x000fe20003800200 */
[C---:B-1----:R-:W-:Y:S02]  /*8200*/  SHF.L.U32 R40, R48.reuse, 0x10, RZ ;  /* 0x0000001030287819 */ /* 0x042fe400000006ff */
[----:B------:R-:W-:Y:S02]  /*8210*/  LOP3.LUT R42, R48, 0xffff0000, RZ, 0xc0, !PT ;  /* 0xffff0000302a7812 */ /* 0x000fe400078ec0ff */
[C---:B------:R-:W-:Y:S02]  /*8220*/  SHF.L.U32 R43, R49.reuse, 0x10, RZ ;  /* 0x00000010312b7819 */ /* 0x040fe400000006ff */
[----:B------:R-:W-:Y:S02]  /*8230*/  LOP3.LUT R44, R49, 0xffff0000, RZ, 0xc0, !PT ;  /* 0xffff0000312c7812 */ /* 0x000fe400078ec0ff */
[C---:B------:R-:W-:Y:S02]  /*8240*/  SHF.L.U32 R45, R50.reuse, 0x10, RZ ;  /* 0x00000010322d7819 */ /* 0x040fe400000006ff */
[----:B------:R-:W-:Y:S01]  /*8250*/  LOP3.LUT R46, R50, 0xffff0000, RZ, 0xc0, !PT ;  /* 0xffff0000322e7812 */ /* 0x000fe200078ec0ff */
[----:B----4-:R-:W1:Y:S01]  /*8260*/  LDTM.x32 R4, tmem[UR4+0x20] ;  /* 0x00002004000479ee */ /* 0x010e6200082c0000 */
[C---:B---3--:R-:W-:Y:S01]  /*8270*/  SHF.L.U32 R47, R51.reuse, 0x10, RZ ;  /* 0x00000010332f7819 */ /* 0x048fe200000006ff */
[----:B------:R-:W-:Y:S01]  /*8280*/  NOP ;  /* 0x0000000000007918 */ /* 0x000fe20000000000 */
[----:B------:R-:W-:Y:S01]  /*8290*/  LOP3.LUT R48, R51, 0xffff0000, RZ, 0xc0, !PT ;  /* 0xffff000033307812 */ /* 0x000fe200078ec0ff */
[----:B------:R-:W-:Y:S01]  /*82a0*/  USHF.L.U32 UR4, UR42, 0xd, URZ ;  /* 0x0000000d2a047899 */ /* 0x000fe200080006ff */
[C---:B------:R-:W-:Y:S02]  /*82b0*/  SHF.L.U32 R49, R56.reuse, 0x10, RZ ;  /* 0x0000001038317819 */ /* 0x040fe400000006ff */
[----:B------:R-:W-:Y:S02]  /*82c0*/  LOP3.LUT R51, R56, 0xffff0000, RZ, 0xc0, !PT ;  /* 0xffff000038337812 */ /* 0x000fe400078ec0ff */
[C---:B------:R-:W-:Y:S02]  /*82d0*/  SHF.L.U32 R50, R57.reuse, 0x10, RZ ;  /* 0x0000001039327819 */ /* 0x040fe400000006ff */
[----:B------:R-:W-:Y:S02]  /*82e0*/  LOP3.LUT R52, R57, 0xffff0000, RZ, 0xc0, !PT ;  /* 0xffff000039347812 */ /* 0x000fe400078ec0ff */
[C---:B------:R-:W-:Y:S02]  /*82f0*/  SHF.L.U32 R53, R58.reuse, 0x10, RZ ;  /* 0x000000103a357819 */ /* 0x040fe400000006ff */
[----:B------:R-:W-:Y:S02]  /*8300*/  LOP3.LUT R54, R58, 0xffff0000, RZ, 0xc0, !PT ;  /* 0xffff00003a367812 */ /* 0x000fe400078ec0ff */
[C---:B------:R-:W-:Y:S02]  /*8310*/  SHF.L.U32 R55, R59.reuse, 0x10, RZ ;  /* 0x000000103b377819 */ /* 0x040fe400000006ff */
[----:B------:R-:W-:Y:S02]  /*8320*/  IADD3 R108, PT, PT, R108, 0x1a0, RZ ;  /* 0x000001a06c6c7810 */ /* 0x000fe40007ffe0ff */
[----:B------:R-:W-:Y:S02]  /*8330*/  LOP3.LUT R56, R59, 0xffff0000, RZ, 0xc0, !PT ;  /* 0xffff00003b387812 */ /* 0x000fe400078ec0ff */
[----:B------:R-:W-:Y:S01]  /*8340*/  SHF.L.U32 R57, R64, 0x10, RZ ;  /* 0x0000001040397819 */ /* 0x000fe200000006ff */
[----:B-1----:R-:W-:Y:S01]  /*8350*/  FMUL R4, R38, R4 ;  /* 0x0000000426047220 */ /* 0x002fe20000400000 */
[----:B------:R-:W-:Y:S01]  /*8360*/  LOP3.LUT R58, R64, 0xffff0000, RZ, 0xc0, !PT ;  /* 0xffff0000403a7812 */ /* 0x000fe200078ec0ff */
[C---:B------:R-:W-:Y:S01]  /*8370*/  FMUL R5, R38.reuse, R5 ;  /* 0x0000000526057220 */ /* 0x040fe20000400000 */
[C---:B------:R-:W-:Y:S01]  /*8380*/  SHF.L.U32 R59, R65.reuse, 0x10, RZ ;  /* 0x00000010413b7819 */ /* 0x040fe200000006ff */
[----:B------:R-:W-:Y:S01]  /*8390*/  FMUL R6, R38, R6 ;  /* 0x0000000626067220 */ /* 0x000fe20000400000 */
[----:B------:R-:W-:Y:S01]  /*83a0*/  LOP3.LUT R108, R108, 0xfefffff8, RZ, 0xc0, !PT ;  /* 0xfefffff86c6c7812 */ /* 0x000fe200078ec0ff */
[C---:B------:R-:W-:Y:S01]  /*83b0*/  FMUL R7, R38.reuse, R7 ;  /* 0x0000000726077220 */ /* 0x040fe20000400000 */
[----:B------:R-:W-:Y:S01]  /*83c0*/  LOP3.LUT R60, R65, 0xffff0000, RZ, 0xc0, !PT ;  /* 0xffff0000413c7812 */ /* 0x000fe200078ec0ff */
[----:B------:R-:W-:Y:S01]  /*83d0*/  FFMA R4, R41, R40, R4 ;  /* 0x0000002829047223 */ /* 0x000fe20000000004 */
[----:B------:R-:W-:Y:S01]  /*83e0*/  IADD3 R120, PT, PT, R99, UR4, RZ ;  /* 0x0000000463787c10 */ /* 0x000fe2000fffe0ff */
[----:B------:R-:W-:Y:S01]  /*83f0*/  FMUL R8, R38, R8 ;  /* 0x0000000826087220 */ /* 0x000fe20000400000 */
[C---:B------:R-:W-:Y:S01]  /*8400*/  SHF.L.U32 R61, R66.reuse, 0x10, RZ ;  /* 0x00000010423d7819 */ /* 0x040fe200000006ff */
[----:B------:R-:W-:Y:S01]  /*8410*/  FFMA R5, R41, R42, R5 ;  /* 0x0000002a29057223 */ /* 0x000fe20000000005 */
[----:B------:R-:W-:Y:S01]  /*8420*/  LOP3.LUT R62, R66, 0xffff0000, RZ, 0xc0, !PT ;  /* 0xffff0000423e7812 */ /* 0x000fe200078ec0ff */
[----:B------:R-:W-:Y:S01]  /*8430*/  FMUL R9, R38, R9 ;  /* 0x0000000926097220 */ /* 0x000fe20000400000 */
[----:B------:R-:W-:Y:S01]  /*8440*/  SHF.L.U32 R63, R67, 0x10, RZ ;  /* 0x00000010433f7819 */ /* 0x000fe200000006ff */
[----:B------:R1:W-:Y:S01]  /*8450*/  SYNCS.ARRIVE.TRANS64.RED.A1T0 RZ, [R108+URZ], RZ ;  /* 0x000000ff6cff79a7 */ /* 0x0003e200081004ff */
[----:B------:R-:W-:Y:S01]  /*8460*/  F2FP.BF16.F32.PACK_AB R80, R5, R4 ;  /* 0x000000040550723e */ /* 0x000fe200000010ff */
[----:B------:R-:W-:Y:S01]  /*8470*/  FFMA R6, R41, R43, R6 ;  /* 0x0000002b29067223 */ /* 0x000fe20000000006 */
[----:B------:R-:W-:Y:S01]  /*8480*/  IADD3 R121, PT, PT, R101, R120, RZ ;  /* 0x0000007865797210 */ /* 0x000fe20007ffe0ff */
[C---:B------:R-:W-:Y:S01]  /*8490*/  FFMA R7, R41.reuse, R44, R7 ;  /* 0x0000002c29077223 */ /* 0x040fe20000000007 */
[----:B------:R-:W-:Y:S01]  /*84a0*/  IADD3 R120, PT, PT, R100, R120, RZ ;  /* 0x0000007864787210 */ /* 0x000fe20007ffe0ff */
[C---:B------:R-:W-:Y:S01]  /*84b0*/  FFMA R8, R41.reuse, R45, R8 ;  /* 0x0000002d29087223 */ /* 0x040fe20000000008 */
[----:B------:R-:W-:Y:S01]  /*84c0*/  IADD3 R122, PT, PT, R98, R121, RZ ;  /* 0x00000079627a7210 */ /* 0x000fe20007ffe0ff */
[----:B------:R-:W-:Y:S01]  /*84d0*/  FFMA R9, R41, R46, R9 ;  /* 0x0000002e29097223 */ /* 0x000fe20000000009 */
[----:B------:R-:W-:Y:S01]  /*84e0*/  F2FP.BF16.F32.PACK_AB R81, R7, R6 ;  /* 0x000000060751723e */ /* 0x000fe200000010ff */
[C---:B------:R-:W-:Y:S01]  /*84f0*/  FMUL R10, R38.reuse, R10 ;  /* 0x0000000a260a7220 */ /* 0x040fe20000400000 */
[C---:B------:R-:W-:Y:S01]  /*8500*/  FMUL R11, R38.reuse, R11 ;  /* 0x0000000b260b7220 */ /* 0x040fe20000400000 */
[C---:B------:R-:W-:Y:S01]  /*8510*/  FMUL R0, R38.reuse, R12 ;  /* 0x0000000c26007220 */ /* 0x040fe20000400000 */
[----:B------:R-:W-:Y:S01]  /*8520*/  F2FP.BF16.F32.PACK_AB R82, R9, R8 ;  /* 0x000000080952723e */ /* 0x000fe200000010ff */
[C---:B------:R-:W-:Y:S01]  /*8530*/  FFMA R10, R41.reuse, R47, R10 ;  /* 0x0000002f290a7223 */ /* 0x040fe2000000000a */
[C---:B------:R-:W-:Y:S01]  /*8540*/  FFMA R11, R41.reuse, R48, R11 ;  /* 0x00000030290b7223 */ /* 0x040fe2000000000b */
[C---:B------:R-:W-:Y:S01]  /*8550*/  FFMA R0, R41.reuse, R49, R0 ;  /* 0x0000003129007223 */ /* 0x040fe20000000000 */
[C---:B------:R-:W-:Y:S01]  /*8560*/  FMUL R2, R38.reuse, R13 ;  /* 0x0000000d26027220 */ /* 0x040fe20000400000 */
[C---:B------:R-:W-:Y:S01]  /*8570*/  FMUL R3, R38.reuse, R14 ;  /* 0x0000000e26037220 */ /* 0x040fe20000400000 */
[C---:B------:R-:W-:Y:S01]  /*8580*/  FMUL R15, R38.reuse, R15 ;  /* 0x0000000f260f7220 */ /* 0x040fe20000400000 */
[C---:B------:R-:W-:Y:S01]  /*8590*/  FMUL R12, R38.reuse, R16 ;  /* 0x00000010260c7220 */ /* 0x040fe20000400000 */
[C---:B------:R-:W-:Y:S01]  /*85a0*/  FFMA R2, R41.reuse, R51, R2 ;  /* 0x0000003329027223 */ /* 0x040fe20000000002 */
[C---:B------:R-:W-:Y:S01]  /*85b0*/  FMUL R13, R38.reuse, R17 ;  /* 0x00000011260d7220 */ /* 0x040fe20000400000 */
[C---:B------:R-:W-:Y:S01]  /*85c0*/  FFMA R3, R41.reuse, R50, R3 ;  /* 0x0000003229037223 */ /* 0x040fe20000000003 */
[C---:B------:R-:W-:Y:S01]  /*85d0*/  FMUL R14, R38.reuse, R18 ;  /* 0x00000012260e7220 */ /* 0x040fe20000400000 */
[----:B------:R-:W-:Y:S01]  /*85e0*/  FFMA R15, R41, R52, R15 ;  /* 0x00000034290f7223 */ /* 0x000fe2000000000f */
[C---:B------:R-:W-:Y:S01]  /*85f0*/  FMUL R19, R38.reuse, R19 ;  /* 0x0000001326137220 */ /* 0x040fe20000400000 */
[----:B------:R-:W-:Y:S01]  /*8600*/  F2FP.BF16.F32.PACK_AB R83, R11, R10 ;  /* 0x0000000a0b53723e */ /* 0x000fe200000010ff */
[C---:B------:R-:W-:Y:S01]  /*8610*/  FFMA R12, R41.reuse, R53, R12 ;  /* 0x00000035290c7223 */ /* 0x040fe2000000000c */
[C---:B------:R-:W-:Y:S01]  /*8620*/  FMUL R16, R38.reuse, R20 ;  /* 0x0000001426107220 */ /* 0x040fe20000400000 */
[----:B------:R-:W-:Y:S01]  /*8630*/  FFMA R13, R41, R54, R13 ;  /* 0x00000036290d7223 */ /* 0x000fe2000000000d */
[----:B------:R-:W-:Y:S01]  /*8640*/  FMUL R17, R38, R21 ;  /* 0x0000001526117220 */ /* 0x000fe20000400000 */
[----:B------:R1:W-:Y:S01]  /*8650*/  STS.128 [R99+UR4], R80 ;  /* 0x0000005063007988 */ /* 0x0003e20008000c04 */
[----:B------:R-:W-:Y:S01]  /*8660*/  LOP3.LUT R64, R67, 0xffff0000, RZ, 0xc0, !PT ;  /* 0xffff000043407812 */ /* 0x000fe200078ec0ff */
[C---:B------:R-:W-:Y:S01]  /*8670*/  FFMA R14, R41.reuse, R55, R14 ;  /* 0x00000037290e7223 */ /* 0x040fe2000000000e */
[----:B------:R-:W-:Y:S01]  /*8680*/  SHF.L.U32 R65, R72, 0x10, RZ ;  /* 0x0000001048417819 */ /* 0x000fe200000006ff */
[----:B------:R-:W-:Y:S01]  /*8690*/  FMUL R18, R38, R22 ;  /* 0x0000001626127220 */ /* 0x000fe20000400000 */
[----:B------:R-:W-:Y:S01]  /*86a0*/  LOP3.LUT R66, R72, 0xffff0000, RZ, 0xc0, !PT ;  /* 0xffff000048427812 */ /* 0x000fe200078ec0ff */
[C---:B------:R-:W-:Y:S01]  /*86b0*/  FFMA R19, R41.reuse, R56, R19 ;  /* 0x0000003829137223 */ /* 0x040fe20000000013 */
[C---:B------:R-:W-:Y:S01]  /*86c0*/  FMUL R23, R38.reuse, R23 ;  /* 0x0000001726177220 */ /* 0x040fe20000400000 */
[C---:B------:R-:W-:Y:S01]  /*86d0*/  FFMA R16, R41.reuse, R57, R16 ;  /* 0x0000003929107223 */ /* 0x040fe20000000010 */
[C---:B------:R-:W-:Y:S01]  /*86e0*/  FMUL R20, R38.reuse, R24 ;  /* 0x0000001826147220 */ /* 0x040fe20000400000 */
[C---:B------:R-:W-:Y:S01]  /*86f0*/  FFMA R17, R41.reuse, R58, R17 ;  /* 0x0000003a29117223 */ /* 0x040fe20000000011 */
[C---:B------:R-:W-:Y:S01]  /*8700*/  FMUL R21, R38.reuse, R25 ;  /* 0x0000001926157220 */ /* 0x040fe20000400000 */
[C---:B------:R-:W-:Y:S01]  /*8710*/  FFMA R18, R41.reuse, R59, R18 ;  /* 0x0000003b29127223 */ /* 0x040fe20000000012 */
[C---:B------:R-:W-:Y:S01]  /*8720*/  FMUL R22, R38.reuse, R26 ;  /* 0x0000001a26167220 */ /* 0x040fe20000400000 */
[C---:B------:R-:W-:Y:S01]  /*8730*/  FFMA R23, R41.reuse, R60, R23 ;  /* 0x0000003c29177223 */ /* 0x040fe20000000017 */
[----:B------:R-:W-:Y:S01]  /*8740*/  FMUL R27, R38, R27 ;  /* 0x0000001b261b7220 */ /* 0x000fe20000400000 */
[----:B------:R-:W-:Y:S01]  /*8750*/  F2FP.BF16.F32.PACK_AB R100, R2, R0 ;  /* 0x000000000264723e */ /* 0x000fe200000010ff */
[----:B------:R-:W-:Y:S01]  /*8760*/  FFMA R20, R41, R61, R20 ;  /* 0x0000003d29147223 */ /* 0x000fe20000000014 */
[----:B------:R-:W-:Y:S01]  /*8770*/  F2FP.BF16.F32.PACK_AB R101, R15, R3 ;  /* 0x000000030f65723e */ /* 0x000fe200000010ff */
[C---:B------:R-:W-:Y:S01]  /*8780*/  FMUL R24, R38.reuse, R28 ;  /* 0x0000001c26187220 */ /* 0x040fe20000400000 */
[----:B------:R-:W-:Y:S01]  /*8790*/  F2FP.BF16.F32.PACK_AB R102, R13, R12 ;  /* 0x0000000c0d66723e */ /* 0x000fe200000010ff */
[----:B------:R-:W-:Y:S01]  /*87a0*/  FFMA R21, R41, R62, R21 ;  /* 0x0000003e29157223 */ /* 0x000fe20000000015 */
[----:B------:R-:W-:Y:S01]  /*87b0*/  F2FP.BF16.F32.PACK_AB R103, R19, R14 ;  /* 0x0000000e1367723e */ /* 0x000fe200000010ff */
[C---:B------:R-:W-:Y:S01]  /*87c0*/  FMUL R25, R38.reuse, R29 ;  /* 0x0000001d26197220 */ /* 0x040fe20000400000 */
[----:B------:R-:W-:Y:S01]  /*87d0*/  SHF.L.U32 R67, R73, 0x10, RZ ;  /* 0x0000001049437819 */ /* 0x000fe200000006ff */
[----:B------:R-:W-:Y:S01]  /*87e0*/  FFMA R22, R41, R63, R22 ;  /* 0x0000003f29167223 */ /* 0x000fe20000000016 */
[----:B------:R-:W-:Y:S01]  /*87f0*/  LOP3.LUT R68, R73, 0xffff0000, RZ, 0xc0, !PT ;  /* 0xffff000049447812 */ /* 0x000fe200078ec0ff */
[----:B------:R1:W-:Y:S01]  /*8800*/  STS.128 [R121+0x10], R100 ;  /* 0x0000106479007388 */ /* 0x0003e20000000c00 */
[----:B------:R-:W-:Y:S01]  /*8810*/  FMUL R26, R38, R30 ;  /* 0x0000001e261a7220 */ /* 0x000fe20000400000 */
[C---:B------:R-:W-:Y:S01]  /*8820*/  FFMA R27, R41.reuse, R64, R27 ;  /* 0x00000040291b7223 */ /* 0x040fe2000000001b */
[----:B------:R-:W-:Y:S01]  /*8830*/  SHF.L.U32 R69, R74, 0x10, RZ ;  /* 0x000000104a457819 */ /* 0x000fe200000006ff */
[----:B------:R-:W-:Y:S01]  /*8840*/  FMUL R31, R38, R31 ;  /* 0x0000001f261f7220 */ /* 0x000fe20000400000 */
[C---:B------:R-:W-:Y:S01]  /*8850*/  FFMA R24, R41.reuse, R65, R24 ;  /* 0x0000004129187223 */ /* 0x040fe20000000018 */
[----:B------:R-:W-:Y:S01]  /*8860*/  LOP3.LUT R70, R74, 0xffff0000, RZ, 0xc0, !PT ;  /* 0xffff00004a467812 */ /* 0x000fe200078ec0ff */
[C---:B------:R-:W-:Y:S01]  /*8870*/  FMUL R28, R38.reuse, R32 ;  /* 0x00000020261c7220 */ /* 0x040fe20000400000 */
[----:B------:R-:W-:Y:S01]  /*8880*/  FFMA R25, R41, R66, R25 ;  /* 0x0000004229197223 */ /* 0x000fe20000000019 */
[----:B------:R-:W-:Y:S01]  /*8890*/  SHF.L.U32 R71, R75, 0x10, RZ ;  /* 0x000000104b477819 */ /* 0x000fe200000006ff */
[C---:B------:R-:W-:Y:S01]  /*88a0*/  FMUL R29, R38.reuse, R33 ;  /* 0x00000021261d7220 */ /* 0x040fe20000400000 */
[----:B------:R-:W-:Y:S01]  /*88b0*/  FFMA R26, R41, R67, R26 ;  /* 0x00000043291a7223 */ /* 0x000fe2000000001a */
[----:B------:R-:W-:Y:S01]  /*88c0*/  LOP3.LUT R72, R75, 0xffff0000, RZ, 0xc0, !PT ;  /* 0xffff00004b487812 */ /* 0x000fe200078ec0ff */
        /* <DEDUP_REMOVED lines=8> */
[----:B------:R-:W-:Y:S01]  /*8950*/  FFMA R30, R41, R71, R30 ;  /* 0x00000047291e7223 */ /* 0x000fe2000000001e */
[----:B------:R-:W-:Y:S01]  /*8960*/  F2FP.BF16.F32.PACK_AB R115, R27, R22 ;  /* 0x000000161b73723e */ /* 0x000fe200000010ff */
[----:B------:R-:W-:Y:S01]  /*8970*/  FFMA R35, R41, R72, R35 ;  /* 0x0000004829237223 */ /* 0x000fe20000000023 */
[----:B------:R-:W-:Y:S02]  /*8980*/  F2FP.BF16.F32.PACK_AB R116, R25, R24 ;  /* 0x000000181974723e */ /* 0x000fe400000010ff */
[----:B------:R-:W-:Y:S01]  /*8990*/  F2FP.BF16.F32.PACK_AB R117, R31, R26 ;  /* 0x0000001a1f75723e */ /* 0x000fe200000010ff */
[----:B------:R1:W-:Y:S01]  /*89a0*/  STS.128 [R120+0x20], R112 ;  /* 0x0000207078007388 */ /* 0x0003e20000000c00 */
        /* <DEDUP_REMOVED lines=13> */
[----:B------:R-:W-:Y:S01]  /*8a80*/  R2UR UR11, R105 ;  /* 0x00000000690b72ca */ /* 0x000fe200000e0000 */
[----:B------:R-:W-:Y:S01]  /*8a90*/  UIADD3 UR9, UPT, UPT, UR41, 0x20, URZ ;  /* 0x0000002029097890 */ /* 0x000fe2000fffe0ff */
[----:B------:R-:W-:Y:S01]  /*8aa0*/  R2UR UR12, R106 ;  /* 0x000000006a0c72ca */ /* 0x000fe200000e0000 */
[----:B------:R-:W-:Y:S02]  /*8ab0*/  UIADD3 UR8, UPT, UPT, UR49, 0x200, UR4 ;  /* 0x0000020031087890 */ /* 0x000fe4000fffe004 */
[----:B--2---:R-:W-:Y:S04]  /*8ac0*/  UIADD3 UR6, UP0, UPT, UR14, 0x680, URZ ;  /* 0x000006800e067890 */ /* 0x004fe8000ff1e0ff */
[----:B------:R-:W-:Y:S09]  /*8ad0*/  UIADD3.X UR7, UPT, UPT, URZ, UR15, URZ, UP0, !UPT ;  /* 0x0000000fff077290 */ /* 0x000ff200087fe4ff */
[----:B------:R2:W-:Y:S02]  /*8ae0*/  UTMASTG.4D.IM2COL [UR8], [UR6] ;  /* 0x00000008060073b5 */ /* 0x0005e40008058000 */
[----:B--2---:R0:W-:Y:S02]  /*8af0*/  UTMACMDFLUSH ;  /* 0x00000000000079b7 */ /* 0x0041e40000000000 */
.L_x_134:
[----:B------:R-:W-:Y:S05]  /*8b00*/  BSYNC.RECONVERGENT B0 ;  /* 0x0000000000007941 */ /* 0x000fea0003800200 */
.L_x_133:
[----:B------:R-:W-:Y:S01]  /*8b10*/  UIADD3 UR4, UPT, UPT, UR42, 0x1, URZ ;  /* 0x000000012a047890 */ /* 0x000fe2000fffe0ff */
[----:B------:R-:W-:Y:S03]  /*8b20*/  BSSY.RECONVERGENT B0, `(.L_x_135) ;  /* 0x0000008000007945 */ /* 0x000fe60003800200 */
[----:B------:R-:W-:Y:S04]  /*8b30*/  UISETP.NE.AND UP0, UPT, UR4, 0x3, UPT ;  /* 0x000000030400788c */ /* 0x000fe8000bf05270 */
[----:B------:R-:W-:Y:S02]  /*8b40*/  UISETP.EQ.XOR UP1, UPT, UR40, 0x3, !UP0 ;  /* 0x000000032800788c */ /* 0x000fe4000c722a70 */
[----:B------:R-:W-:Y:S02]  /*8b50*/  USEL UR50, UR4, URZ, UP0 ;  /* 0x000000ff04327287 */ /* 0x000fe40008000000 */
[----:B------:R-:W-:Y:S04]  /*8b60*/  USEL UR5, URZ, 0x1, !UP1 ;  /* 0x00000001ff057887 */ /* 0x000fe8000c800000 */
[----:B------:R-:W-:Y:S01]  /*8b70*/  ULOP3.LUT UR55, UR55, UR5, URZ, 0x3c, !UPT ;  /* 0x0000000537377292 */ /* 0x000fe2000f8e3cff */
[----:B------:R-:W-:Y:S11]  /*8b80*/  @P0 BRA `(.L_x_136) ;  /* 0x0000000000040947 */ /* 0x000ff60003800000 */
[----:B------:R-:W-:Y:S04]  /*8b90*/  DEPBAR.LE SB0, 0x1 ;  /* 0x000080400000791a */ /* 0x000fe80000000000 */
.L_x_136:
[----:B------:R-:W-:Y:S05]  /*8ba0*/  BSYNC.RECONVERGENT B0 ;  /* 0x0000000000007941 */ /* 0x000fea0003800200 */
.L_x_135:
[----:B------:R-:W-:Y:S01]  /*8bb0*/  BAR.SYNC.DEFER_BLOCKING 0x1, 0x80 ;  /* 0x0042000000007b1d */ /* 0x000fe20000010000 */
[----:B------:R-:W-:Y:S01]  /*8bc0*/  UISETP.NE.AND UP0, UPT, UR54, -0x2, UPT ;  /* 0xfffffffe3600788c */ /* 0x000fe2000bf05270 */
[----:B------:R-:W-:Y:S08]  /*8bd0*/  IADD3 R0, PT, PT, R36, 0x1, RZ ;  /* 0x0000000124007810 */ /* 0x000ff00007ffe0ff */
[----:B------:R-:W-:Y:S05]  /*8be0*/  BRA.U !UP0, `(.L_x_137) ;  /* 0x0000000108287547 */ /* 0x000fea000b800000 */
[----:B------:R-:W2:Y:S01]  /*8bf0*/  S2R R2, SR_CgaCtaId ;  /* 0x0000000000027919 */ /* 0x000ea20000008800 */
[----:B------:R-:W-:Y:S01]  /*8c00*/  ISETP.NE.AND P0, PT, R111, RZ, PT ;  /* 0x000000ff6f00720c */ /* 0x000fe20003f05270 */
[----:B------:R-:W-:Y:S01]  /*8c10*/  IMAD.U32 R3, RZ, RZ, UR51 ;  /* 0x00000033ff037e24 */ /* 0x000fe2000f8e00ff */
[----:B------:R-:W-:Y:S04]  /*8c20*/  UIADD3 UR4, UPT, UPT, UR51, 0x1, URZ ;  /* 0x0000000133047890 */ /* 0x000fe8000fffe0ff */
[----:B------:R-:W-:Y:S04]  /*8c30*/  UISETP.NE.AND UP0, UPT, UR4, 0x3, UPT ;  /* 0x000000030400788c */ /* 0x000fe8000bf05270 */
[----:B------:R-:W-:Y:S03]  /*8c40*/  USEL UR51, UR4, URZ, UP0 ;  /* 0x000000ff04337287 */ /* 0x000fe60008000000 */
[----:B------:R-:W-:Y:S05]  /*8c50*/  @P0 LEA R3, R3, UR49, 0x3 ;  /* 0x0000003103030c11 */ /* 0x000fea000f8e18ff */
[----:B------:R-:W-:Y:S05]  /*8c60*/  @P0 VIADD R3, R3, 0x158 ;  /* 0x0000015803030836 */ /* 0x000fea0000000000 */
[----:B--2---:R-:W-:Y:S04]  /*8c70*/  @P0 PRMT R2, R2, 0x654, R3 ;  /* 0x0000065402020816 */ /* 0x004fe80000000003 */
[----:B------:R2:W-:Y:S03]  /*8c80*/  @P0 SYNCS.ARRIVE.TRANS64.RED.A1T0 RZ, [R2+URZ], RZ ;  /* 0x000000ff02ff09a7 */ /* 0x0005e600081004ff */
.L_x_137:
[----:B------:R-:W-:Y:S01]  /*8c90*/  R2UR UR6, R110 ;  /* 0x000000006e0672ca */ /* 0x000fe200000e0000 */
[----:B------:R-:W-:Y:S01]  /*8ca0*/  UIADD3 UR54, UPT, UPT, UR54, 0x2, URZ ;  /* 0x0000000236367890 */ /* 0x000fe2000fffe0ff */
[----:B------:R-:W-:Y:S02]  /*8cb0*/  R2UR UR5, R93 ;  /* 0x000000005d0572ca */ /* 0x000fe400000e0000 */
[----:B------:R-:W-:Y:S02]  /*8cc0*/  R2UR UR4, R94 ;  /* 0x000000005e0472ca */ /* 0x000fe400000e0000 */
[----:B------:R-:W-:Y:S02]  /*8cd0*/  R2UR UR53, R104 ;  /* 0x00000000683572ca */ /* 0x000fe400000e0000 */
[----:B------:R-:W-:Y:S02]  /*8ce0*/  ISETP.NE.AND P0, PT, R0, 0x2, PT ;  /* 0x000000020000780c */ /* 0x000fe40003f05270 */
[----:B------:R-:W-:Y:S02]  /*8cf0*/  LOP3.LUT R84, R84, 0x1, RZ, 0x3c, !PT ;  /* 0x0000000154547812 */ /* 0x000fe400078e3cff */
[----:B--2---:R-:W-:Y:S01]  /*8d00*/  SEL R2, RZ, 0x1, P0 ;  /* 0x00000001ff027807 */ /* 0x004fe20000000000 */
[----:B------:R-:W-:Y:S01]  /*8d10*/  UISETP.NE.AND UP0, UPT, UR6, URZ, UPT ;  /* 0x000000ff0600728c */ /* 0x000fe2000bf05270 */
[----:B------:R-:W-:Y:S01]  /*8d20*/  SEL R36, R0, RZ, P0 ;  /* 0x000000ff00247207 */ /* 0x000fe20000000000 */
[----:B------:R-:W-:Y:S01]  /*8d30*/  UIADD3 UR28, UPT, UPT, UR36, UR5, URZ ;  /* 0x00000005241c7290 */ /* 0x000fe2000fffe0ff */
[----:B------:R-:W-:Y:S01]  /*8d40*/  LOP3.LUT R85, R85, R2, RZ, 0x3c, !PT ;  /* 0x0000000255557212 */ /* 0x000fe200078e3cff */
[----:B------:R-:W-:Y:S05]  /*8d50*/  UIADD3 UR52, UPT, UPT, UR37, UR4, URZ ;  /* 0x0000000425347290 */ /* 0x000fea000fffe0ff */
[----:B------:R-:W-:Y:S07]  /*8d60*/  BRA.U UP0, `(.L_x_138) ;  /* 0xffffffd500387547 */ /* 0x000fee000b83ffff */
[----:B------:R-:W-:-:S13]  /*8d70*/  R2UR UR4, R95 ;  /* 0x000000005f0472ca */ /* 0x000fda00000e0000 */
[----:B------:R-:W-:-:S09]  /*8d80*/  UISETP.NE.AND UP0, UPT, UR4, URZ, UPT ;  /* 0x000000ff0400728c */ /* 0x000fd2000bf05270 */
[----:B------:R-:W-:Y:S05]  /*8d90*/  BRA.U !UP0, `(.L_x_139) ;  /* 0x0000000108487547 */ /* 0x000fea000b800000 */
[----:B------:R-:W2:Y:S02]  /*8da0*/  LDCU.64 UR4, c[0x0][0x890] ;  /* 0x00011200ff0477ac */ /* 0x000ea40008000a00 */
[----:B--2---:R-:W-:-:S04]  /*8db0*/  UISETP.NE.U32.AND UP0, UPT, UR4, URZ, UPT ;  /* 0x000000ff0400728c */ /* 0x004fc8000bf05070 */
[----:B------:R-:W-:-:S09]  /*8dc0*/  UISETP.NE.AND.EX UP0, UPT, UR5, URZ, UPT, UP0 ;  /* 0x000000ff0500728c */ /* 0x000fd2000bf05300 */
[----:B------:R-:W-:Y:S05]  /*8dd0*/  BRA.U UP0, `(.L_x_140) ;  /* 0x00000001000c7547 */ /* 0x000fea000b800000 */
[----:B------:R-:W-:-:S13]  /*8de0*/  FSETP.NEU.AND P0, PT, R41, RZ, PT ;  /* 0x000000ff2900720b */ /* 0x000fda0003f0d000 */
[----:B------:R-:W-:Y:S05]  /*8df0*/  @!P0 EXIT ;  /* 0x000000000000894d */ /* 0x000fea0003800000 */
[----:B------:R-:W-:Y:S05]  /*8e00*/  BRA `(.L_x_139) ;  /* 0x00000000002c7947 */ /* 0x000fea0003800000 */
.L_x_140:
[----:B------:R-:W-:Y:S01]  /*8e10*/  ISETP.NE.AND P0, PT, R109, RZ, PT ;  /* 0x000000ff6d00720c */ /* 0x000fe20003f05270 */
[----:B------:R-:W-:-:S12]  /*8e20*/  BSSY.RECONVERGENT B0, `(.L_x_139) ;  /* 0x0000009000007945 */ /* 0x000fd80003800200 */
[----:B------:R-:W-:Y:S05]  /*8e30*/  @P0 BRA `(.L_x_141) ;  /* 0x0000000000140947 */ /* 0x000fea0003800000 */
[----:B------:R-:W2:Y:S02]  /*8e40*/  LDCU.64 UR4, c[0x0][0x888] ;  /* 0x00011100ff0477ac */ /* 0x000ea40008000a00 */
[----:B--2---:R-:W-:-:S04]  /*8e50*/  ISETP.NE.U32.AND P0, PT, RZ, UR4, PT ;  /* 0x00000004ff007c0c */ /* 0x004fc8000bf05070 */
[----:B------:R-:W-:-:S13]  /*8e60*/  ISETP.NE.AND.EX P0, PT, RZ, UR5, PT, P0 ;  /* 0x00000005ff007c0c */ /* 0x000fda000bf05300 */
[----:B------:R-:W-:Y:S05]  /*8e70*/  @!P0 EXIT ;  /* 0x000000000000894d */ /* 0x000fea0003800000 */
[----:B------:R-:W-:Y:S05]  /*8e80*/  BRA `(.L_x_142) ;  /* 0x0000000000087947 */ /* 0x000fea0003800000 */
.L_x_141:
[----:B------:R-:W-:-:S13]  /*8e90*/  FSETP.NEU.AND P0, PT, R41, RZ, PT ;  /* 0x000000ff2900720b */ /* 0x000fda0003f0d000 */
[----:B------:R-:W-:Y:S05]  /*8ea0*/  @!P0 EXIT ;  /* 0x000000000000894d */ /* 0x000fea0003800000 */
.L_x_142:
[----:B------:R-:W-:Y:S05]  /*8eb0*/  BSYNC.RECONVERGENT B0 ;  /* 0x0000000000007941 */ /* 0x000fea0003800200 */
.L_x_139:
[----:B------:R-:W2:Y:S01]  /*8ec0*/  S2UR UR5, SR_CgaCtaId ;  /* 0x00000000000579c3 */ /* 0x000ea20000008800 */
[----:B------:R-:W-:Y:S01]  /*8ed0*/  ULEA UR4, UR51, UR49, 0x3 ;  /* 0x0000003133047291 */ /* 0x000fe2000f8e18ff */
[----:B------:R-:W-:-:S04]  /*8ee0*/  DEPBAR.LE SB0, 0x0 ;  /* 0x000080000000791a */ /* 0x000fc80000000000 */
[----:B------:R-:W-:-:S04]  /*8ef0*/  UIADD3 UR4, UPT, UPT, UR4, 0x158, URZ ;  /* 0x0000015804047890 */ /* 0x000fc8000fffe0ff */
[----:B--2---:R-:W-:-:S09]  /*8f00*/  UPRMT UR4, UR5, 0x654, UR4 ;  /* 0x0000065405047896 */ /* 0x004fd20008000004 */
[----:B------:R-:W-:Y:S01]  /*8f10*/  SYNCS.ARRIVE.TRANS64.RED.A1T0 RZ, [UR4], RZ ;  /* 0x000000ffffff79a7 */ /* 0x000fe20008100404 */
[----:B------:R-:W-:Y:S05]  /*8f20*/  EXIT ;  /* 0x000000000000794d */ /* 0x000fea0003800000 */
.L_x_25:
[----:B------:R-:W-:Y:S07]  /*8f30*/  MOV R0, UR9 ;  /* 0x0000000900007c02 */ /* 0x000fee0008000f00 */
.L_x_143:
[----:B-1----:R1:W2:Y:S02]  /*8f40*/  SYNCS.PHASECHK.TRANS64.TRYWAIT P0, [R0+URZ+0xa0], R5 ;  /* 0x0000a005000075a7 */ /* 0x0022a400080011ff */
[----:B--2---:R-:W-:Y:S05]  /*8f50*/  @!P0 NANOSLEEP.SYNCS 0x989680 ;  /* 0x009896800000895d */ /* 0x004fea0003900000 */
[----:B------:R-:W2:Y:S02]  /*8f60*/  @!P0 SYNCS.PHASECHK.TRANS64 P0, [R0+URZ+0xa0], R5 ;  /* 0x0000a005000085a7 */ /* 0x000ea400080010ff */
[----:B--2---:R-:W-:Y:S05]  /*8f70*/  @!P0 BRA `(.L_x_143) ;  /* 0xfffffffc00f08947 */ /* 0x004fea000383ffff */
[----:B------:R-:W-:Y:S05]  /*8f80*/  BRA `(.L_x_24) ;  /* 0xffffff8c00607947 */ /* 0x000fea000383ffff */
.L_x_32:
[----:B------:R-:W-:Y:S07]  /*8f90*/  MOV R0, UR9 ;  /* 0x0000000900007c02 */ /* 0x000fee0008000f00 */
.L_x_144:
[----:B-1----:R1:W2:Y:S02]  /*8fa0*/  SYNCS.PHASECHK.TRANS64.TRYWAIT P0, [R0+URZ+0xa0], R5 ;  /* 0x0000a005000075a7 */ /* 0x0022a400080011ff */
[----:B--2---:R-:W-:Y:S05]  /*8fb0*/  @!P0 NANOSLEEP.SYNCS 0x989680 ;  /* 0x009896800000895d */ /* 0x004fea0003900000 */
[----:B------:R-:W2:Y:S02]  /*8fc0*/  @!P0 SYNCS.PHASECHK.TRANS64 P0, [R0+URZ+0xa0], R5 ;  /* 0x0000a005000085a7 */ /* 0x000ea400080010ff */
[----:B--2---:R-:W-:Y:S05]  /*8fd0*/  @!P0 BRA `(.L_x_144) ;  /* 0xfffffffc00f08947 */ /* 0x004fea000383ffff */
[----:B------:R-:W-:Y:S05]  /*8fe0*/  BRA `(.L_x_31) ;  /* 0xffffff9000bc7947 */ /* 0x000fea000383ffff */
.L_x_37:
[----:B------:R-:W-:-:S07]  /*8ff0*/  MOV R0, UR25 ;  /* 0x0000001900007c02 */ /* 0x000fce0008000f00 */
.L_x_145:
[----:B-1----:R1:W2:Y:S02]  /*9000*/  SYNCS.PHASECHK.TRANS64.TRYWAIT P0, [R0+URZ+0x180], R3 ;  /* 0x00018003000075a7 */ /* 0x0022a400080011ff */
[----:B--2---:R-:W-:Y:S05]  /*9010*/  @!P0 NANOSLEEP.SYNCS 0x989680 ;  /* 0x009896800000895d */ /* 0x004fea0003900000 */
[----:B------:R-:W2:Y:S02]  /*9020*/  @!P0 SYNCS.PHASECHK.TRANS64 P0, [R0+URZ+0x180], R3 ;  /* 0x00018003000085a7 */ /* 0x000ea400080010ff */
[----:B--2---:R-:W-:Y:S05]  /*9030*/  @!P0 BRA `(.L_x_145) ;  /* 0xfffffffc00f08947 */ /* 0x004fea000383ffff */
[----:B------:R-:W-:Y:S05]  /*9040*/  BRA `(.L_x_146) ;  /* 0xffffff9400887947 */ /* 0x000fea000383ffff */
.L_x_41:
[----:B------:R-:W-:-:S07]  /*9050*/  MOV R0, UR4 ;  /* 0x0000000400007c02 */ /* 0x000fce0008000f00 */
.L_x_147:
[----:B-1----:R1:W2:Y:S02]  /*9060*/  SYNCS.PHASECHK.TRANS64.TRYWAIT P0, [R0+URZ], R3 ;  /* 0x00000003000075a7 */ /* 0x0022a400080011ff */
[----:B--2---:R-:W-:Y:S05]  /*9070*/  @!P0 NANOSLEEP.SYNCS 0x989680 ;  /* 0x009896800000895d */ /* 0x004fea0003900000 */
[----:B------:R-:W2:Y:S02]  /*9080*/  @!P0 SYNCS.PHASECHK.TRANS64 P0, [R0+URZ], R3 ;  /* 0x00000003000085a7 */ /* 0x000ea400080010ff */
[----:B--2---:R-:W-:Y:S05]  /*9090*/  @!P0 BRA `(.L_x_147) ;  /* 0xfffffffc00f08947 */ /* 0x004fea000383ffff */
[----:B------:R-:W-:Y:S05]  /*90a0*/  BRA `(.L_x_148) ;  /* 0xffffff9c00207947 */ /* 0x000fea000383ffff */
.L_x_42:
[----:B------:R-:W-:-:S07]  /*90b0*/  MOV R0, UR5 ;  /* 0x0000000500007c02 */ /* 0x000fce0008000f00 */
.L_x_149:
[----:B-1----:R1:W2:Y:S02]  /*90c0*/  SYNCS.PHASECHK.TRANS64.TRYWAIT P0, [R0+URZ], R3 ;  /* 0x00000003000075a7 */ /* 0x0022a400080011ff */
[----:B--2---:R-:W-:Y:S05]  /*90d0*/  @!P0 NANOSLEEP.SYNCS 0x989680 ;  /* 0x009896800000895d */ /* 0x004fea0003900000 */
[----:B------:R-:W2:Y:S02]  /*90e0*/  @!P0 SYNCS.PHASECHK.TRANS64 P0, [R0+URZ], R3 ;  /* 0x00000003000085a7 */ /* 0x000ea400080010ff */
[----:B--2---:R-:W-:Y:S05]  /*90f0*/  @!P0 BRA `(.L_x_149) ;  /* 0xfffffffc00f08947 */ /* 0x004fea000383ffff */
[----:B------:R-:W-:Y:S05]  /*9100*/  BRA `(.L_x_150) ;  /* 0xffffff9c00307947 */ /* 0x000fea000383ffff */
.L_x_43:
[----:B------:R-:W-:-:S07]  /*9110*/  MOV R0, UR5 ;  /* 0x0000000500007c02 */ /* 0x000fce0008000f00 */
.L_x_151:
[----:B-1----:R1:W2:Y:S02]  /*9120*/  SYNCS.PHASECHK.TRANS64.TRYWAIT P0, [R0+URZ], R3 ;  /* 0x00000003000075a7 */ /* 0x0022a400080011ff */
[----:B--2---:R-:W-:Y:S05]  /*9130*/  @!P0 NANOSLEEP.SYNCS 0x989680 ;  /* 0x009896800000895d */ /* 0x004fea0003900000 */
[----:B------:R-:W2:Y:S02]  /*9140*/  @!P0 SYNCS.PHASECHK.TRANS64 P0, [R0+URZ], R3 ;  /* 0x00000003000085a7 */ /* 0x000ea400080010ff */
[----:B--2---:R-:W-:Y:S05]  /*9150*/  @!P0 BRA `(.L_x_151) ;  /* 0xfffffffc00f08947 */ /* 0x004fea000383ffff */
[----:B------:R-:W-:Y:S05]  /*9160*/  BRA `(.L_x_152) ;  /* 0xffffff9c00407947 */ /* 0x000fea000383ffff */
.L_x_44:
[----:B------:R-:W-:-:S07]  /*9170*/  MOV R0, UR5 ;  /* 0x0000000500007c02 */ /* 0x000fce0008000f00 */
.L_x_153:
[----:B-1----:R1:W2:Y:S02]  /*9180*/  SYNCS.PHASECHK.TRANS64.TRYWAIT P0, [R0+URZ], R3 ;  /* 0x00000003000075a7 */ /* 0x0022a400080011ff */
[----:B--2---:R-:W-:Y:S05]  /*9190*/  @!P0 NANOSLEEP.SYNCS 0x989680 ;  /* 0x009896800000895d */ /* 0x004fea0003900000 */
[----:B------:R-:W2:Y:S02]  /*91a0*/  @!P0 SYNCS.PHASECHK.TRANS64 P0, [R0+URZ], R3 ;  /* 0x00000003000085a7 */ /* 0x000ea400080010ff */
[----:B--2---:R-:W-:Y:S05]  /*91b0*/  @!P0 BRA `(.L_x_153) ;  /* 0xfffffffc00f08947 */ /* 0x004fea000383ffff */
[----:B------:R-:W-:Y:S05]  /*91c0*/  BRA `(.L_x_154) ;  /* 0xffffff9c00507947 */ /* 0x000fea000383ffff */
.L_x_45:
[----:B------:R-:W-:-:S07]  /*91d0*/  MOV R0, UR5 ;  /* 0x0000000500007c02 */ /* 0x000fce0008000f00 */
.L_x_155:
[----:B-1----:R1:W2:Y:S02]  /*91e0*/  SYNCS.PHASECHK.TRANS64.TRYWAIT P0, [R0+URZ], R3 ;  /* 0x00000003000075a7 */ /* 0x0022a400080011ff */
[----:B--2---:R-:W-:Y:S05]  /*91f0*/  @!P0 NANOSLEEP.SYNCS 0x989680 ;  /* 0x009896800000895d */ /* 0x004fea0003900000 */
[----:B------:R-:W2:Y:S02]  /*9200*/  @!P0 SYNCS.PHASECHK.TRANS64 P0, [R0+URZ], R3 ;  /* 0x00000003000085a7 */ /* 0x000ea400080010ff */
[----:B--2---:R-:W-:Y:S05]  /*9210*/  @!P0 BRA `(.L_x_155) ;  /* 0xfffffffc00f08947 */ /* 0x004fea000383ffff */
[----:B------:R-:W-:Y:S05]  /*9220*/  BRA `(.L_x_156) ;  /* 0xffffff9c00607947 */ /* 0x000fea000383ffff */
.L_x_46:
[----:B------:R-:W-:-:S07]  /*9230*/  MOV R0, UR5 ;  /* 0x0000000500007c02 */ /* 0x000fce0008000f00 */
.L_x_157:
[----:B-1----:R1:W2:Y:S02]  /*9240*/  SYNCS.PHASECHK.TRANS64.TRYWAIT P0, [R0+URZ], R3 ;  /* 0x00000003000075a7 */ /* 0x0022a400080011ff */
[----:B--2---:R-:W-:Y:S05]  /*9250*/  @!P0 NANOSLEEP.SYNCS 0x989680 ;  /* 0x009896800000895d */ /* 0x004fea0003900000 */
[----:B------:R-:W2:Y:S02]  /*9260*/  @!P0 SYNCS.PHASECHK.TRANS64 P0, [R0+URZ], R3 ;  /* 0x00000003000085a7 */ /* 0x000ea400080010ff */
[----:B--2---:R-:W-:Y:S05]  /*9270*/  @!P0 BRA `(.L_x_157) ;  /* 0xfffffffc00f08947 */ /* 0x004fea000383ffff */
[----:B------:R-:W-:Y:S05]  /*9280*/  BRA `(.L_x_158) ;  /* 0xffffff9c00707947 */ /* 0x000fea000383ffff */
.L_x_47:
[----:B------:R-:W-:-:S07]  /*9290*/  MOV R0, UR5 ;  /* 0x0000000500007c02 */ /* 0x000fce0008000f00 */
.L_x_159:
[----:B-1----:R1:W2:Y:S02]  /*92a0*/  SYNCS.PHASECHK.TRANS64.TRYWAIT P0, [R0+URZ], R3 ;  /* 0x00000003000075a7 */ /* 0x0022a400080011ff */
[----:B--2---:R-:W-:Y:S05]  /*92b0*/  @!P0 NANOSLEEP.SYNCS 0x989680 ;  /* 0x009896800000895d */ /* 0x004fea0003900000 */
[----:B------:R-:W2:Y:S02]  /*92c0*/  @!P0 SYNCS.PHASECHK.TRANS64 P0, [R0+URZ], R3 ;  /* 0x00000003000085a7 */ /* 0x000ea400080010ff */
[----:B--2---:R-:W-:Y:S05]  /*92d0*/  @!P0 BRA `(.L_x_159) ;  /* 0xfffffffc00f08947 */ /* 0x004fea000383ffff */
[----:B------:R-:W-:Y:S05]  /*92e0*/  BRA `(.L_x_160) ;  /* 0xffffff9c00807947 */ /* 0x000fea000383ffff */
.L_x_48:
[----:B------:R-:W-:-:S07]  /*92f0*/  MOV R0, UR5 ;  /* 0x0000000500007c02 */ /* 0x000fce0008000f00 */
.L_x_161:
[----:B-1----:R1:W2:Y:S02]  /*9300*/  SYNCS.PHASECHK.TRANS64.TRYWAIT P0, [R0+URZ], R3 ;  /* 0x00000003000075a7 */ /* 0x0022a400080011ff */
[----:B--2---:R-:W-:Y:S05]  /*9310*/  @!P0 NANOSLEEP.SYNCS 0x989680 ;  /* 0x009896800000895d */ /* 0x004fea0003900000 */
[----:B------:R-:W2:Y:S02]  /*9320*/  @!P0 SYNCS.PHASECHK.TRANS64 P0, [R0+URZ], R3 ;  /* 0x00000003000085a7 */ /* 0x000ea400080010ff */
[----:B--2---:R-:W-:Y:S05]  /*9330*/  @!P0 BRA `(.L_x_161) ;  /* 0xfffffffc00f08947 */ /* 0x004fea000383ffff */
[----:B------:R-:W-:Y:S05]  /*9340*/  BRA `(.L_x_162) ;  /* 0xffffff9c00907947 */ /* 0x000fea000383ffff */
.L_x_49:
[----:B------:R-:W-:-:S07]  /*9350*/  MOV R0, UR5 ;  /* 0x0000000500007c02 */ /* 0x000fce0008000f00 */
.L_x_163:
[----:B-1----:R1:W2:Y:S02]  /*9360*/  SYNCS.PHASECHK.TRANS64.TRYWAIT P0, [R0+URZ], R3 ;  /* 0x00000003000075a7 */ /* 0x0022a400080011ff */
[----:B--2---:R-:W-:Y:S05]  /*9370*/  @!P0 NANOSLEEP.SYNCS 0x989680 ;  /* 0x009896800000895d */ /* 0x004fea0003900000 */
[----:B------:R-:W2:Y:S02]  /*9380*/  @!P0 SYNCS.PHASECHK.TRANS64 P0, [R0+URZ], R3 ;  /* 0x00000003000085a7 */ /* 0x000ea400080010ff */
[----:B--2---:R-:W-:Y:S05]  /*9390*/  @!P0 BRA `(.L_x_163) ;  /* 0xfffffffc00f08947 */ /* 0x004fea000383ffff */
[----:B------:R-:W-:Y:S05]  /*93a0*/  BRA `(.L_x_164) ;  /* 0xffffff9c00a07947 */ /* 0x000fea000383ffff */
.L_x_50:
[----:B------:R-:W-:-:S07]  /*93b0*/  MOV R0, UR5 ;  /* 0x0000000500007c02 */ /* 0x000fce0008000f00 */
.L_x_165:
[----:B-1----:R1:W2:Y:S02]  /*93c0*/  SYNCS.PHASECHK.TRANS64.TRYWAIT P0, [R0+URZ], R3 ;  /* 0x00000003000075a7 */ /* 0x0022a400080011ff */
[----:B--2---:R-:W-:Y:S05]  /*93d0*/  @!P0 NANOSLEEP.SYNCS 0x989680 ;  /* 0x009896800000895d */ /* 0x004fea0003900000 */
[----:B------:R-:W2:Y:S02]  /*93e0*/  @!P0 SYNCS.PHASECHK.TRANS64 P0, [R0+URZ], R3 ;  /* 0x00000003000085a7 */ /* 0x000ea400080010ff */
[----:B--2---:R-:W-:Y:S05]  /*93f0*/  @!P0 BRA `(.L_x_165) ;  /* 0xfffffffc00f08947 */ /* 0x004fea000383ffff */
[----:B------:R-:W-:Y:S05]  /*9400*/  BRA `(.L_x_166) ;  /* 0xffffff9c00b07947 */ /* 0x000fea000383ffff */
.L_x_51:
[----:B------:R-:W-:-:S07]  /*9410*/  MOV R0, UR5 ;  /* 0x0000000500007c02 */ /* 0x000fce0008000f00 */
.L_x_167:
[----:B-1----:R1:W2:Y:S02]  /*9420*/  SYNCS.PHASECHK.TRANS64.TRYWAIT P0, [R0+URZ], R3 ;  /* 0x00000003000075a7 */ /* 0x0022a400080011ff */
[----:B--2---:R-:W-:Y:S05]  /*9430*/  @!P0 NANOSLEEP.SYNCS 0x989680 ;  /* 0x009896800000895d */ /* 0x004fea0003900000 */
[----:B------:R-:W2:Y:S02]  /*9440*/  @!P0 SYNCS.PHASECHK.TRANS64 P0, [R0+URZ], R3 ;  /* 0x00000003000085a7 */ /* 0x000ea400080010ff */
[----:B--2---:R-:W-:Y:S05]  /*9450*/  @!P0 BRA `(.L_x_167) ;  /* 0xfffffffc00f08947 */ /* 0x004fea000383ffff */
[----:B------:R-:W-:Y:S05]  /*9460*/  BRA `(.L_x_168) ;  /* 0xffffff9c00c07947 */ /* 0x000fea000383ffff */
.L_x_52:
[----:B------:R-:W-:-:S07]  /*9470*/  MOV R0, UR5 ;  /* 0x0000000500007c02 */ /* 0x000fce0008000f00 */
.L_x_169:
[----:B-1----:R1:W2:Y:S02]  /*9480*/  SYNCS.PHASECHK.TRANS64.TRYWAIT P0, [R0+URZ], R3 ;  /* 0x00000003000075a7 */ /* 0x0022a400080011ff */
[----:B--2---:R-:W-:Y:S05]  /*9490*/  @!P0 NANOSLEEP.SYNCS 0x989680 ;  /* 0x009896800000895d */ /* 0x004fea0003900000 */
[----:B------:R-:W2:Y:S02]  /*94a0*/  @!P0 SYNCS.PHASECHK.TRANS64 P0, [R0+URZ], R3 ;  /* 0x00000003000085a7 */ /* 0x000ea400080010ff */
[----:B--2---:R-:W-:Y:S05]  /*94b0*/  @!P0 BRA `(.L_x_169) ;  /* 0xfffffffc00f08947 */ /* 0x004fea000383ffff */
[----:B------:R-:W-:Y:S05]  /*94c0*/  BRA `(.L_x_170) ;  /* 0xffffff9c00d07947 */ /* 0x000fea000383ffff */
.L_x_53:
[----:B------:R-:W-:-:S07]  /*94d0*/  MOV R0, UR5 ;  /* 0x0000000500007c02 */ /* 0x000fce0008000f00 */
.L_x_171:
[----:B-1----:R1:W2:Y:S02]  /*94e0*/  SYNCS.PHASECHK.TRANS64.TRYWAIT P0, [R0+URZ], R3 ;  /* 0x00000003000075a7 */ /* 0x0022a400080011ff */
[----:B--2---:R-:W-:Y:S05]  /*94f0*/  @!P0 NANOSLEEP.SYNCS 0x989680 ;  /* 0x009896800000895d */ /* 0x004fea0003900000 */
[----:B------:R-:W2:Y:S02]  /*9500*/  @!P0 SYNCS.PHASECHK.TRANS64 P0, [R0+URZ], R3 ;  /* 0x00000003000085a7 */ /* 0x000ea400080010ff */
[----:B--2---:R-:W-:Y:S05]  /*9510*/  @!P0 BRA `(.L_x_171) ;  /* 0xfffffffc00f08947 */ /* 0x004fea000383ffff */
[----:B------:R-:W-:Y:S05]  /*9520*/  BRA `(.L_x_172) ;  /* 0xffffff9c00e07947 */ /* 0x000fea000383ffff */
.L_x_54:
[----:B------:R-:W-:-:S07]  /*9530*/  MOV R0, UR5 ;  /* 0x0000000500007c02 */ /* 0x000fce0008000f00 */
.L_x_173:
[----:B-1----:R1:W2:Y:S02]  /*9540*/  SYNCS.PHASECHK.TRANS64.TRYWAIT P0, [R0+URZ], R3 ;  /* 0x00000003000075a7 */ /* 0x0022a400080011ff */
[----:B--2---:R-:W-:Y:S05]  /*9550*/  @!P0 NANOSLEEP.SYNCS 0x989680 ;  /* 0x009896800000895d */ /* 0x004fea0003900000 */
[----:B------:R-:W2:Y:S02]  /*9560*/  @!P0 SYNCS.PHASECHK.TRANS64 P0, [R0+URZ], R3 ;  /* 0x00000003000085a7 */ /* 0x000ea400080010ff */
[----:B--2---:R-:W-:Y:S05]  /*9570*/  @!P0 BRA `(.L_x_173) ;  /* 0xfffffffc00f08947 */ /* 0x004fea000383ffff */
[----:B------:R-:W-:Y:S05]  /*9580*/  BRA `(.L_x_174) ;  /* 0xffffff9c00f07947 */ /* 0x000fea000383ffff */
.L_x_55:
[----:B------:R-:W-:-:S07]  /*9590*/  MOV R0, UR5 ;  /* 0x0000000500007c02 */ /* 0x000fce0008000f00 */
.L_x_175:
[----:B-1----:R1:W2:Y:S02]  /*95a0*/  SYNCS.PHASECHK.TRANS64.TRYWAIT P0, [R0+URZ], R3 ;  /* 0x00000003000075a7 */ /* 0x0022a400080011ff */
[----:B--2---:R-:W-:Y:S05]  /*95b0*/  @!P0 NANOSLEEP.SYNCS 0x989680 ;  /* 0x009896800000895d */ /* 0x004fea0003900000 */
[----:B------:R-:W2:Y:S02]  /*95c0*/  @!P0 SYNCS.PHASECHK.TRANS64 P0, [R0+URZ], R3 ;  /* 0x00000003000085a7 */ /* 0x000ea400080010ff */
[----:B--2---:R-:W-:Y:S05]  /*95d0*/  @!P0 BRA `(.L_x_175) ;  /* 0xfffffffc00f08947 */ /* 0x004fea000383ffff */
[----:B------:R-:W-:Y:S05]  /*95e0*/  BRA `(.L_x_176) ;  /* 0xffffffa000007947 */ /* 0x000fea000383ffff */
.L_x_56:
[----:B------:R-:W-:-:S07]  /*95f0*/  MOV R0, UR5 ;  /* 0x0000000500007c02 */ /* 0x000fce0008000f00 */
.L_x_177:
[----:B-1----:R1:W2:Y:S02]  /*9600*/  SYNCS.PHASECHK.TRANS64.TRYWAIT P0, [R0+URZ], R3 ;  /* 0x00000003000075a7 */ /* 0x0022a400080011ff */
[----:B--2---:R-:W-:Y:S05]  /*9610*/  @!P0 NANOSLEEP.SYNCS 0x989680 ;  /* 0x009896800000895d */ /* 0x004fea0003900000 */
[----:B------:R-:W2:Y:S02]  /*9620*/  @!P0 SYNCS.PHASECHK.TRANS64 P0, [R0+URZ], R3 ;  /* 0x00000003000085a7 */ /* 0x000ea400080010ff */
[----:B--2---:R-:W-:Y:S05]  /*9630*/  @!P0 BRA `(.L_x_177) ;  /* 0xfffffffc00f08947 */ /* 0x004fea000383ffff */
[----:B------:R-:W-:Y:S05]  /*9640*/  BRA `(.L_x_178) ;  /* 0xffffffa000107947 */ /* 0x000fea000383ffff */
.L_x_57:
[----:B------:R-:W-:-:S07]  /*9650*/  MOV R0, UR5 ;  /* 0x0000000500007c02 */ /* 0x000fce0008000f00 */
.L_x_179:
[----:B-1----:R1:W2:Y:S02]  /*9660*/  SYNCS.PHASECHK.TRANS64.TRYWAIT P0, [R0+URZ], R3 ;  /* 0x00000003000075a7 */ /* 0x0022a400080011ff */
[----:B--2---:R-:W-:Y:S05]  /*9670*/  @!P0 NANOSLEEP.SYNCS 0x989680 ;  /* 0x009896800000895d */ /* 0x004fea0003900000 */
[----:B------:R-:W2:Y:S02]  /*9680*/  @!P0 SYNCS.PHASECHK.TRANS64 P0, [R0+URZ], R3 ;  /* 0x00000003000085a7 */ /* 0x000ea400080010ff */
[----:B--2---:R-:W-:Y:S05]  /*9690*/  @!P0 BRA `(.L_x_179) ;  /* 0xfffffffc00f08947 */ /* 0x004fea000383ffff */
[----:B------:R-:W-:Y:S05]  /*96a0*/  BRA `(.L_x_180) ;  /* 0xffffffa000207947 */ /* 0x000fea000383ffff */
.L_x_58:
[----:B------:R-:W-:-:S07]  /*96b0*/  MOV R0, UR5 ;  /* 0x0000000500007c02 */ /* 0x000fce0008000f00 */
.L_x_181:
[----:B-1----:R1:W2:Y:S02]  /*96c0*/  SYNCS.PHASECHK.TRANS64.TRYWAIT P0, [R0+URZ], R3 ;  /* 0x00000003000075a7 */ /* 0x0022a400080011ff */
[----:B--2---:R-:W-:Y:S05]  /*96d0*/  @!P0 NANOSLEEP.SYNCS 0x989680 ;  /* 0x009896800000895d */ /* 0x004fea0003900000 */
[----:B------:R-:W2:Y:S02]  /*96e0*/  @!P0 SYNCS.PHASECHK.TRANS64 P0, [R0+URZ], R3 ;  /* 0x00000003000085a7 */ /* 0x000ea400080010ff */
[----:B--2---:R-:W-:Y:S05]  /*96f0*/  @!P0 BRA `(.L_x_181) ;  /* 0xfffffffc00f08947 */ /* 0x004fea000383ffff */
[----:B------:R-:W-:Y:S05]  /*9700*/  BRA `(.L_x_182) ;  /* 0xffffffa000307947 */ /* 0x000fea000383ffff */
.L_x_59:
[----:B------:R-:W-:-:S07]  /*9710*/  MOV R0, UR5 ;  /* 0x0000000500007c02 */ /* 0x000fce0008000f00 */
.L_x_183:
[----:B-1----:R1:W2:Y:S02]  /*9720*/  SYNCS.PHASECHK.TRANS64.TRYWAIT P0, [R0+URZ], R3 ;  /* 0x00000003000075a7 */ /* 0x0022a400080011ff */
[----:B--2---:R-:W-:Y:S05]  /*9730*/  @!P0 NANOSLEEP.SYNCS 0x989680 ;  /* 0x009896800000895d */ /* 0x004fea0003900000 */
[----:B------:R-:W2:Y:S02]  /*9740*/  @!P0 SYNCS.PHASECHK.TRANS64 P0, [R0+URZ], R3 ;  /* 0x00000003000085a7 */ /* 0x000ea400080010ff */
[----:B--2---:R-:W-:Y:S05]  /*9750*/  @!P0 BRA `(.L_x_183) ;  /* 0xfffffffc00f08947 */ /* 0x004fea000383ffff */
[----:B------:R-:W-:Y:S05]  /*9760*/  BRA `(.L_x_184) ;  /* 0xffffffa000407947 */ /* 0x000fea000383ffff */
.L_x_62:
[----:B------:R-:W-:-:S07]  /*9770*/  MOV R4, UR4 ;  /* 0x0000000400047c02 */ /* 0x000fce0008000f00 */
.L_x_185:
[----:B--2---:R2:W3:Y:S02]  /*9780*/  SYNCS.PHASECHK.TRANS64.TRYWAIT P1, [R4+URZ+0x188], R7 ;  /* 0x00018807040075a7 */ /* 0x0044e400080211ff */
[----:B---3--:R-:W-:Y:S05]  /*9790*/  @!P1 NANOSLEEP.SYNCS 0x989680 ;  /* 0x009896800000995d */ /* 0x008fea0003900000 */
[----:B------:R-:W3:Y:S02]  /*97a0*/  @!P1 SYNCS.PHASECHK.TRANS64 P1, [R4+URZ+0x188], R7 ;  /* 0x00018807040095a7 */ /* 0x000ee400080210ff */
[----:B---3--:R-:W-:Y:S05]  /*97b0*/  @!P1 BRA `(.L_x_185) ;  /* 0xfffffffc00f09947 */ /* 0x008fea000383ffff */
[----:B------:R-:W-:Y:S05]  /*97c0*/  BRA `(.L_x_186) ;  /* 0xffffffa000b07947 */ /* 0x000fea000383ffff */
.L_x_63:
[----:B--2---:R-:W-:-:S07]  /*97d0*/  MOV R4, UR4 ;  /* 0x0000000400047c02 */ /* 0x004fce0008000f00 */
.L_x_187:
[----:B--2---:R2:W3:Y:S02]  /*97e0*/  SYNCS.PHASECHK.TRANS64.TRYWAIT P1, [R4+URZ+0x180], R5 ;  /* 0x00018005040075a7 */ /* 0x0044e400080211ff */
[----:B---3--:R-:W-:Y:S05]  /*97f0*/  @!P1 NANOSLEEP.SYNCS 0x989680 ;  /* 0x009896800000995d */ /* 0x008fea0003900000 */
[----:B------:R-:W3:Y:S02]  /*9800*/  @!P1 SYNCS.PHASECHK.TRANS64 P1, [R4+URZ+0x180], R5 ;  /* 0x00018005040095a7 */ /* 0x000ee400080210ff */
[----:B---3--:R-:W-:Y:S05]  /*9810*/  @!P1 BRA `(.L_x_187) ;  /* 0xfffffffc00f09947 */ /* 0x008fea000383ffff */
[----:B------:R-:W-:Y:S05]  /*9820*/  BRA `(.L_x_188) ;  /* 0xffffffa000b87947 */ /* 0x000fea000383ffff */
.L_x_73:
[----:B--2---:R-:W-:-:S04]  /*9830*/  MOV R5, UR5 ;  /* 0x0000000500057c02 */ /* 0x004fc80008000f00 */
[----:B------:R2:W3:Y:S03]  /*9840*/  SYNCS.PHASECHK.TRANS64.TRYWAIT P0, [R5+URZ+0x8], R6 ;  /* 0x00000806050075a7 */ /* 0x0004e600080011ff */
[----:B---3--:R-:W-:Y:S05]  /*9850*/  @!P0 NANOSLEEP.SYNCS 0x989680 ;  /* 0x009896800000895d */ /* 0x008fea0003900000 */
[----:B------:R-:W3:Y:S02]  /*9860*/  @!P0 SYNCS.PHASECHK.TRANS64 P0, [R5+URZ+0x8], R6 ;  /* 0x00000806050085a7 */ /* 0x000ee400080010ff */
[----:B---3--:R-:W-:Y:S05]  /*9870*/  @!P0 BRA `(.L_x_73) ;  /* 0xfffffffc00ec8947 */ /* 0x008fea000383ffff */
[----:B------:R-:W-:Y:S05]  /*9880*/  BRA `(.L_x_72) ;  /* 0xffffffa400847947 */ /* 0x000fea000383ffff */
.L_x_75:
[----:B------:R-:W-:Y:S01]  /*9890*/  BSSY B0, `(.L_x_189) ;  /* 0x0000006000007945 */ /* 0x000fe20003800000 */
[----:B------:R-:W-:-:S07]  /*98a0*/  MOV R15, 0xffffffff ;  /* 0xffffffff000f7802 */ /* 0x000fce0000000f00 */
[----:B-12--5:R-:W-:Y:S05]  /*98b0*/  WARPSYNC.COLLECTIVE R15, `(.L_x_190) ;  /* 0x000000000f0c7348 */ /* 0x026fea0003c00000 */
[----:B------:R-:W-:Y:S02]  /*98c0*/  ELECT P6, UR79, PT ;  /* 0x00000000004f782f */ /* 0x000fe400038c0000 */
[----:B------:R-:W-:Y:S01]  /*98d0*/  MOV R14, UR79 ;  /* 0x0000004f000e7c02 */ /* 0x000fe20008000f00 */
[----:B-12--5:R-:W-:Y:S10]  /*98e0*/  ENDCOLLECTIVE ;  /* 0x000000000000791b */ /* 0x026ff40003800000 */
.L_x_190:
[----:B------:R-:W-:Y:S05]  /*98f0*/  BSYNC B0 ;  /* 0x0000000000007941 */ /* 0x000fea0003800000 */
.L_x_189:
[----:B------:R-:W-:Y:S05]  /*9900*/  BRA `(.L_x_191) ;  /* 0xffffffa400b47947 */ /* 0x000fea000383ffff */
.L_x_77:
[----:B--2---:R-:W-:-:S04]  /*9910*/  MOV R3, UR5 ;  /* 0x0000000500037c02 */ /* 0x004fc80008000f00 */
[----:B------:R2:W3:Y:S03]  /*9920*/  SYNCS.PHASECHK.TRANS64.TRYWAIT P0, [R3+URZ+0x8], R4 ;  /* 0x00000804030075a7 */ /* 0x0004e600080011ff */
[----:B---3--:R-:W-:Y:S05]  /*9930*/  @!P0 NANOSLEEP.SYNCS 0x989680 ;  /* 0x009896800000895d */ /* 0x008fea0003900000 */
[----:B------:R-:W3:Y:S02]  /*9940*/  @!P0 SYNCS.PHASECHK.TRANS64 P0, [R3+URZ+0x8], R4 ;  /* 0x00000804030085a7 */ /* 0x000ee400080010ff */
[----:B---3--:R-:W-:Y:S05]  /*9950*/  @!P0 BRA `(.L_x_77) ;  /* 0xfffffffc00ec8947 */ /* 0x008fea000383ffff */
[----:B------:R-:W-:Y:S05]  /*9960*/  BRA `(.L_x_76) ;  /* 0xffffffa400b87947 */ /* 0x000fea000383ffff */
.L_x_78:
[----:B------:R-:W-:-:S07]  /*9970*/  MOV R4, UR17 ;  /* 0x0000001100047c02 */ /* 0x000fce0008000f00 */
.L_x_192:
[----:B-1----:R1:W2:Y:S02]  /*9980*/  SYNCS.PHASECHK.TRANS64.TRYWAIT P0, [R4+URZ+0x180], R5 ;  /* 0x00018005040075a7 */ /* 0x0022a400080011ff */
[----:B--2---:R-:W-:Y:S05]  /*9990*/  @!P0 NANOSLEEP.SYNCS 0x989680 ;  /* 0x009896800000895d */ /* 0x004fea0003900000 */
[----:B------:R-:W2:Y:S02]  /*99a0*/  @!P0 SYNCS.PHASECHK.TRANS64 P0, [R4+URZ+0x180], R5 ;  /* 0x00018005040085a7 */ /* 0x000ea400080010ff */
[----:B--2---:R-:W-:Y:S05]  /*99b0*/  @!P0 BRA `(.L_x_192) ;  /* 0xfffffffc00f08947 */ /* 0x004fea000383ffff */
[----:B------:R-:W-:Y:S05]  /*99c0*/  BRA `(.L_x_193) ;  /* 0xffffffa800a47947 */ /* 0x000fea000383ffff */
.L_x_80:
[----:B------:R-:W-:-:S07]  /*99d0*/  MOV R4, UR22 ;  /* 0x0000001600047c02 */ /* 0x000fce0008000f00 */
.L_x_194:
[----:B-1----:R1:W2:Y:S02]  /*99e0*/  SYNCS.PHASECHK.TRANS64.TRYWAIT P0, [R4+URZ+0x1a0], R5 ;  /* 0x0001a005040075a7 */ /* 0x0022a400080011ff */
[----:B--2---:R-:W-:Y:S05]  /*99f0*/  @!P0 NANOSLEEP.SYNCS 0x989680 ;  /* 0x009896800000895d */ /* 0x004fea0003900000 */
[----:B------:R-:W2:Y:S02]  /*9a00*/  @!P0 SYNCS.PHASECHK.TRANS64 P0, [R4+URZ+0x1a0], R5 ;  /* 0x0001a005040085a7 */ /* 0x000ea400080010ff */
[----:B--2---:R-:W-:Y:S05]  /*9a10*/  @!P0 BRA `(.L_x_194) ;  /* 0xfffffffc00f08947 */ /* 0x004fea000383ffff */
[----:B------:R-:W-:Y:S05]  /*9a20*/  BRA `(.L_x_79) ;  /* 0xffffffa800c47947 */ /* 0x000fea000383ffff */
.L_x_84:
[----:B-1----:R-:W-:Y:S07]  /*9a30*/  MOV R4, UR10 ;  /* 0x0000000a00047c02 */ /* 0x002fee0008000f00 */
.L_x_195:
[----:B-1----:R1:W2:Y:S02]  /*9a40*/  SYNCS.PHASECHK.TRANS64.TRYWAIT P0, [R4+URZ], R7 ;  /* 0x00000007040075a7 */ /* 0x0022a400080011ff */
[----:B--2---:R-:W-:Y:S05]  /*9a50*/  @!P0 NANOSLEEP.SYNCS 0x989680 ;  /* 0x009896800000895d */ /* 0x004fea0003900000 */
[----:B------:R-:W2:Y:S02]  /*9a60*/  @!P0 SYNCS.PHASECHK.TRANS64 P0, [R4+URZ], R7 ;  /* 0x00000007040085a7 */ /* 0x000ea400080010ff */
[----:B--2---:R-:W-:Y:S05]  /*9a70*/  @!P0 BRA `(.L_x_195) ;  /* 0xfffffffc00f08947 */ /* 0x004fea000383ffff */
[----:B------:R-:W-:Y:S05]  /*9a80*/  BRA `(.L_x_83) ;  /* 0xffffffa800e87947 */ /* 0x000fea000383ffff */
.L_x_88:
[----:B--2---:R-:W-:-:S07]  /*9a90*/  MOV R0, UR4 ;  /* 0x0000000400007c02 */ /* 0x004fce0008000f00 */
.L_x_196:
[----:B-1----:R1:W2:Y:S02]  /*9aa0*/  SYNCS.PHASECHK.TRANS64.TRYWAIT P0, [R0+URZ], R5 ;  /* 0x00000005000075a7 */ /* 0x0022a400080011ff */
[----:B--2---:R-:W-:Y:S05]  /*9ab0*/  @!P0 NANOSLEEP.SYNCS 0x989680 ;  /* 0x009896800000895d */ /* 0x004fea0003900000 */
[----:B------:R-:W2:Y:S02]  /*9ac0*/  @!P0 SYNCS.PHASECHK.TRANS64 P0, [R0+URZ], R5 ;  /* 0x00000005000085a7 */ /* 0x000ea400080010ff */
[----:B--2---:R-:W-:Y:S05]  /*9ad0*/  @!P0 BRA `(.L_x_196) ;  /* 0xfffffffc00f08947 */ /* 0x004fea000383ffff */
[----:B------:R-:W-:Y:S05]  /*9ae0*/  BRA `(.L_x_197) ;  /* 0xffffffac00c07947 */ /* 0x000fea000383ffff */
.L_x_91:
[----:B------:R-:W-:-:S07]  /*9af0*/  MOV R0, UR17 ;  /* 0x0000001100007c02 */ /* 0x000fce0008000f00 */
.L_x_198:
[----:B-1----:R1:W2:Y:S02]  /*9b00*/  SYNCS.PHASECHK.TRANS64.TRYWAIT P1, [R0+URZ+0x1b0], R5 ;  /* 0x0001b005000075a7 */ /* 0x0022a400080211ff */
[----:B--2---:R-:W-:Y:S05]  /*9b10*/  @!P1 NANOSLEEP.SYNCS 0x989680 ;  /* 0x009896800000995d */ /* 0x004fea0003900000 */
[----:B------:R-:W2:Y:S02]  /*9b20*/  @!P1 SYNCS.PHASECHK.TRANS64 P1, [R0+URZ+0x1b0], R5 ;  /* 0x0001b005000095a7 */ /* 0x000ea400080210ff */
[----:B--2---:R-:W-:Y:S05]  /*9b30*/  @!P1 BRA `(.L_x_198) ;  /* 0xfffffffc00f09947 */ /* 0x004fea000383ffff */
[----:B------:R-:W-:Y:S05]  /*9b40*/  BRA `(.L_x_199) ;  /* 0xffffffb0000c7947 */ /* 0x000fea000383ffff */
.L_x_96:
[----:B------:R-:W-:Y:S07]  /*9b50*/  MOV R0, UR24 ;  /* 0x0000001800007c02 */ /* 0x000fee0008000f00 */
.L_x_200:
[----:B--2---:R2:W4:Y:S02]  /*9b60*/  SYNCS.PHASECHK.TRANS64.TRYWAIT P0, [R0+URZ+0x180], R5 ;  /* 0x00018005000075a7 */ /* 0x00452400080011ff */
[----:B----4-:R-:W-:Y:S05]  /*9b70*/  @!P0 NANOSLEEP.SYNCS 0x989680 ;  /* 0x009896800000895d */ /* 0x010fea0003900000 */
[----:B------:R-:W4:Y:S02]  /*9b80*/  @!P0 SYNCS.PHASECHK.TRANS64 P0, [R0+URZ+0x180], R5 ;  /* 0x00018005000085a7 */ /* 0x000f2400080010ff */
[----:B----4-:R-:W-:Y:S05]  /*9b90*/  @!P0 BRA `(.L_x_200) ;  /* 0xfffffffc00f08947 */ /* 0x010fea000383ffff */
[----:B------:R-:W-:Y:S05]  /*9ba0*/  BRA `(.L_x_201) ;  /* 0xffffffb400447947 */ /* 0x000fea000383ffff */
.L_x_99:
[----:B------:R-:W-:Y:S07]  /*9bb0*/  MOV R0, UR24 ;  /* 0x0000001800007c02 */ /* 0x000fee0008000f00 */
.L_x_202:
[----:B--2---:R2:W4:Y:S02]  /*9bc0*/  SYNCS.PHASECHK.TRANS64.TRYWAIT P2, [R0+URZ+0x178], R13 ;  /* 0x0001780d000075a7 */ /* 0x00452400080411ff */
[----:B----4-:R-:W-:Y:S05]  /*9bd0*/  @!P2 NANOSLEEP.SYNCS 0x989680 ;  /* 0x009896800000a95d */ /* 0x010fea0003900000 */
[----:B------:R-:W4:Y:S02]  /*9be0*/  @!P2 SYNCS.PHASECHK.TRANS64 P2, [R0+URZ+0x178], R13 ;  /* 0x0001780d0000a5a7 */ /* 0x000f2400080410ff */
[----:B----4-:R-:W-:Y:S05]  /*9bf0*/  @!P2 BRA `(.L_x_202) ;  /* 0xfffffffc00f0a947 */ /* 0x010fea000383ffff */
[----:B------:R-:W-:Y:S05]  /*9c00*/  BRA `(.L_x_98) ;  /* 0xffffffb800a47947 */ /* 0x000fea000383ffff */
.L_x_102:
[----:B------:R-:W-:Y:S07]  /*9c10*/  MOV R0, UR4 ;  /* 0x0000000400007c02 */ /* 0x000fee0008000f00 */
.L_x_203:
[----:B--2---:R2:W3:Y:S02]  /*9c20*/  SYNCS.PHASECHK.TRANS64.TRYWAIT P1, [R0+URZ+0x158], R13 ;  /* 0x0001580d000075a7 */ /* 0x0044e400080211ff */
[----:B---3--:R-:W-:Y:S05]  /*9c30*/  @!P1 NANOSLEEP.SYNCS 0x989680 ;  /* 0x009896800000995d */ /* 0x008fea0003900000 */
[----:B------:R-:W3:Y:S02]  /*9c40*/  @!P1 SYNCS.PHASECHK.TRANS64 P1, [R0+URZ+0x158], R13 ;  /* 0x0001580d000095a7 */ /* 0x000ee400080210ff */
[----:B---3--:R-:W-:Y:S05]  /*9c50*/  @!P1 BRA `(.L_x_203) ;  /* 0xfffffffc00f09947 */ /* 0x008fea000383ffff */
[----:B------:R-:W-:Y:S05]  /*9c60*/  BRA `(.L_x_204) ;  /* 0xffffffbc003c7947 */ /* 0x000fea000383ffff */
.L_x_103:
[----:B------:R-:W-:Y:S07]  /*9c70*/  MOV R5, UR5 ;  /* 0x0000000500057c02 */ /* 0x000fee0008000f00 */
.L_x_205:
[----:B--2---:R2:W3:Y:S02]  /*9c80*/  SYNCS.PHASECHK.TRANS64.TRYWAIT P0, [R5+URZ+0x158], R12 ;  /* 0x0001580c050075a7 */ /* 0x0044e400080011ff */
[----:B---3--:R-:W-:Y:S05]  /*9c90*/  @!P0 NANOSLEEP.SYNCS 0x989680 ;  /* 0x009896800000895d */ /* 0x008fea0003900000 */
[----:B------:R-:W3:Y:S02]  /*9ca0*/  @!P0 SYNCS.PHASECHK.TRANS64 P0, [R5+URZ+0x158], R12 ;  /* 0x0001580c050085a7 */ /* 0x000ee400080010ff */
[----:B---3--:R-:W-:Y:S05]  /*9cb0*/  @!P0 BRA `(.L_x_205) ;  /* 0xfffffffc00f08947 */ /* 0x008fea000383ffff */
[----:B------:R-:W-:Y:S05]  /*9cc0*/  BRA `(.L_x_206) ;  /* 0xffffffbc00a47947 */ /* 0x000fea000383ffff */
.L_x_105:
[----:B------:R-:W-:-:S07]  /*9cd0*/  MOV R0, UR4 ;  /* 0x0000000400007c02 */ /* 0x000fce0008000f00 */
.L_x_207:
[----:B--2---:R2:W3:Y:S02]  /*9ce0*/  SYNCS.PHASECHK.TRANS64.TRYWAIT P0, [R0+URZ], R3 ;  /* 0x00000003000075a7 */ /* 0x0044e400080011ff */
[----:B---3--:R-:W-:Y:S05]  /*9cf0*/  @!P0 NANOSLEEP.SYNCS 0x989680 ;  /* 0x009896800000895d */ /* 0x008fea0003900000 */
[----:B------:R-:W3:Y:S02]  /*9d00*/  @!P0 SYNCS.PHASECHK.TRANS64 P0, [R0+URZ], R3 ;  /* 0x00000003000085a7 */ /* 0x000ee400080010ff */
[----:B---3--:R-:W-:Y:S05]  /*9d10*/  @!P0 BRA `(.L_x_207) ;  /* 0xfffffffc00f08947 */ /* 0x008fea000383ffff */
[----:B------:R-:W-:Y:S05]  /*9d20*/  BRA `(.L_x_208) ;  /* 0xffffffc000287947 */ /* 0x000fea000383ffff */
.L_x_106:
[----:B------:R-:W-:-:S07]  /*9d30*/  MOV R0, UR5 ;  /* 0x0000000500007c02 */ /* 0x000fce0008000f00 */
.L_x_209:
[----:B--2---:R2:W3:Y:S02]  /*9d40*/  SYNCS.PHASECHK.TRANS64.TRYWAIT P0, [R0+URZ], R3 ;  /* 0x00000003000075a7 */ /* 0x0044e400080011ff */
[----:B---3--:R-:W-:Y:S05]  /*9d50*/  @!P0 NANOSLEEP.SYNCS 0x989680 ;  /* 0x009896800000895d */ /* 0x008fea0003900000 */
[----:B------:R-:W3:Y:S02]  /*9d60*/  @!P0 SYNCS.PHASECHK.TRANS64 P0, [R0+URZ], R3 ;  /* 0x00000003000085a7 */ /* 0x000ee400080010ff */
[----:B---3--:R-:W-:Y:S05]  /*9d70*/  @!P0 BRA `(.L_x_209) ;  /* 0xfffffffc00f08947 */ /* 0x008fea000383ffff */
[----:B------:R-:W-:Y:S05]  /*9d80*/  BRA `(.L_x_210) ;  /* 0xffffffc000347947 */ /* 0x000fea000383ffff */
.L_x_108:
[----:B------:R-:W-:Y:S07]  /*9d90*/  MOV R0, UR49 ;  /* 0x0000003100007c02 */ /* 0x000fee0008000f00 */
.L_x_211:
[----:B-1----:R1:W2:Y:S02]  /*9da0*/  SYNCS.PHASECHK.TRANS64.TRYWAIT P0, [R0+URZ+0x180], R3 ;  /* 0x00018003000075a7 */ /* 0x0022a400080011ff */
[----:B--2---:R-:W-:Y:S05]  /*9db0*/  @!P0 NANOSLEEP.SYNCS 0x989680 ;  /* 0x009896800000895d */ /* 0x004fea0003900000 */
[----:B------:R-:W2:Y:S02]  /*9dc0*/  @!P0 SYNCS.PHASECHK.TRANS64 P0, [R0+URZ+0x180], R3 ;  /* 0x00018003000085a7 */ /* 0x000ea400080010ff */
[----:B--2---:R-:W-:Y:S05]  /*9dd0*/  @!P0 BRA `(.L_x_211) ;  /* 0xfffffffc00f08947 */ /* 0x004fea000383ffff */
[----:B------:R-:W-:Y:S05]  /*9de0*/  BRA `(.L_x_212) ;  /* 0xffffffc400247947 */ /* 0x000fea000383ffff */
.L_x_118:
[----:B-1----:R1:W3:Y:S02]  /*9df0*/  SYNCS.PHASECHK.TRANS64.TRYWAIT P1, [R0+URZ+0x140], R5 ;  /* 0x00014005000075a7 */ /* 0x0022e400080211ff */
[----:B---3--:R-:W-:Y:S05]  /*9e00*/  @!P1 NANOSLEEP.SYNCS 0x989680 ;  /* 0x009896800000995d */ /* 0x008fea0003900000 */
[----:B------:R-:W3:Y:S02]  /*9e10*/  @!P1 SYNCS.PHASECHK.TRANS64 P1, [R0+URZ+0x140], R5 ;  /* 0x00014005000095a7 */ /* 0x000ee400080210ff */
[----:B---3--:R-:W-:Y:S05]  /*9e20*/  @!P1 BRA `(.L_x_118) ;  /* 0xfffffffc00f09947 */ /* 0x008fea000383ffff */
[----:B------:R-:W-:Y:S05]  /*9e30*/  BRA `(.L_x_117) ;  /* 0xffffffd400187947 */ /* 0x000fea000383ffff */
.L_x_120:
[----:B-1----:R1:W4:Y:S02]  /*9e40*/  SYNCS.PHASECHK.TRANS64.TRYWAIT P0, [R108+URZ+0x190], R3 ;  /* 0x000190036c0075a7 */ /* 0x00232400080011ff */
[----:B----4-:R-:W-:Y:S05]  /*9e50*/  @!P0 NANOSLEEP.SYNCS 0x989680 ;  /* 0x009896800000895d */ /* 0x010fea0003900000 */
[----:B------:R-:W4:Y:S02]  /*9e60*/  @!P0 SYNCS.PHASECHK.TRANS64 P0, [R108+URZ+0x190], R3 ;  /* 0x000190036c0085a7 */ /* 0x000f2400080010ff */
[----:B----4-:R-:W-:Y:S05]  /*9e70*/  @!P0 BRA `(.L_x_120) ;  /* 0xfffffffc00f08947 */ /* 0x010fea000383ffff */
[----:B------:R-:W-:Y:S05]  /*9e80*/  BRA `(.L_x_119) ;  /* 0xffffffd400507947 */ /* 0x000fea000383ffff */
.L_x_131:
[----:B--2---:R2:W4:Y:S02]  /*9e90*/  SYNCS.PHASECHK.TRANS64.TRYWAIT P0, [R3+URZ+0x140], R46 ;  /* 0x0001402e030075a7 */ /* 0x00452400080011ff */
[----:B----4-:R-:W-:Y:S05]  /*9ea0*/  @!P0 NANOSLEEP.SYNCS 0x989680 ;  /* 0x009896800000895d */ /* 0x010fea0003900000 */
[----:B------:R-:W4:Y:S02]  /*9eb0*/  @!P0 SYNCS.PHASECHK.TRANS64 P0, [R3+URZ+0x140], R46 ;  /* 0x0001402e030085a7 */ /* 0x000f2400080010ff */
[----:B----4-:R-:W-:Y:S05]  /*9ec0*/  @!P0 BRA `(.L_x_131) ;  /* 0xfffffffc00f08947 */ /* 0x010fea000383ffff */
[----:B------:R-:W-:Y:S05]  /*9ed0*/  BRA `(.L_x_130) ;  /* 0xffffffe000447947 */ /* 0x000fea000383ffff */
        .weak           $__internal_0_$__cuda_sm10x_tcgen05_guardrail_trap_col_being_dealloced_not_returned_by_alloc
        .type           $__internal_0_$__cuda_sm10x_tcgen05_guardrail_trap_col_being_dealloced_not_returned_by_alloc,@function
        .size           $__internal_0_$__cuda_sm10x_tcgen05_guardrail_trap_col_being_dealloced_not_returned_by_alloc,($__internal_1_$__cuda_sm10x_tcgen05_guardrail_trap_phase_invalid_during_alloc - $__internal_0_$__cuda_sm10x_tcgen05_guardrail_trap_col_being_dealloced_not_returned_by_alloc)
$__internal_0_$__cuda_sm10x_tcgen05_guardrail_trap_col_being_dealloced_not_returned_by_alloc:
[----:B------:R-:W-:Y:S05]  /*9ee0*/  BPT.TRAP 0x1 ;  /* 0x000000040000795c */ /* 0x000fea0000300000 */
[----:B------:R-:W-:-:S04]  /*9ef0*/  HFMA2 R3, -RZ, RZ, 0, 0 ;  /* 0x00000000ff037431 */ /* 0x000fc800000001ff */
[----:B------:R-:W-:Y:S05]  /*9f00*/  RET.REL.NODEC R2 `(_ZN7cutlass13device_kernelINS_4conv6kernel13ConvUniversalINS1_16ConvProblemShapeILNS1_8OperatorE0ELi2EEENS1_10collective14CollectiveConvINS1_47MainloopSm100TmaUmmaWarpSpecializedImplicitGemmILS5_0ELi20ELi2ELi1ELi2EN4cute5tupleIJNSA_1CILi2EEENSC_ILi1EEESE_EEEEENSB_IJNSC_ILi256EEENSC_ILi64EEENSB_IJNSC_ILi32EEEEEEEEENS_10bfloat16_tESM_NSA_8TiledMMAINSA_8MMA_AtomIJNSA_26SM100_MMA_F16BF16_2x1SM_SSISM_SM_fLi256ELi64ELNSA_4UMMA5MajorE0ELSR_0ELNSQ_7ScaleInE0ELSS_0EEEEEENSA_6LayoutINSB_IJSE_SE_SE_EEENSB_IJNSC_ILi0EEESX_SX_EEEEENSB_IJNSA_10UnderscoreES10_S10_EEEEENS7_6detail27Sm100ImplicitGemmTileTraitsINSA_25SM100_TMA_2SM_LOAD_IM2COLENSA_14ComposedLayoutINSA_7SwizzleILi2ELi4ELi3EEENSA_18smem_ptr_flag_bitsILi16EEENSV_INSB_IJNSC_ILi8EEESJ_EEENSB_IJSJ_SE_EEEEEEEvEENS14_INSA_18SM100_TMA_2SM_LOADES1F_vEEEENS_8epilogue10collective18CollectiveEpilogueINS1K_23Sm100TmaWarpSpecializedILi3ELi2ELi32ELb1ELb0EEEJNSB_IJNSC_ILi128EEESI_SK_EEENSB_IJNSV_IS1P_SE_EENSV_ISJ_SE_EEEEESM_NSB_IJNSB_IJlllEEESE_SX_EEESM_S1V_NS1K_6fusion15FusionCallbacksIS1O_NS1W_17LinearCombinationISM_fSM_fLNS_15FloatRoundStyleE2EEES1Q_S1T_JEEENSA_5SM1004TMEM4LOAD26SM100_TMEM_LOAD_32dp32b32xENSA_20SM90_TMA_LOAD_IM2COLES1F_NSA_39AutoVectorizingCopyWithAssumedAlignmentILi128EEENSA_21SM90_TMA_STORE_IM2COLES1F_S28_S28_EEEvvEEEEvNT_6ParamsE) ;  /* 0xffffff60023c7950 */ /* 0x000fea0003c3ffff */
        .weak           $__internal_1_$__cuda_sm10x_tcgen05_guardrail_trap_phase_invalid_during_alloc
        .type           $__internal_1_$__cuda_sm10x_tcgen05_guardrail_trap_phase_invalid_during_alloc,@function
        .size           $__internal_1_$__cuda_sm10x_tcgen05_guardrail_trap_phase_invalid_during_alloc,($__internal_2_$__cuda_sm10x_tcgen05_guardrail_trap_unallocated_columns_being_dealloced - $__internal_1_$__cuda_sm10x_tcgen05_guardrail_trap_phase_invalid_during_alloc)
$__internal_1_$__cuda_sm10x_tcgen05_guardrail_trap_phase_invalid_during_alloc:
[----:B------:R-:W-:Y:S05]  /*9f10*/  BPT.TRAP 0x1 ;  /* 0x000000040000795c */ /* 0x000fea0000300000 */
[----:B------:R-:W-:-:S04]  /*9f20*/  MOV R5, 0x0 ;  /* 0x0000000000057802 */ /* 0x000fc80000000f00 */
[----:B------:R-:W-:Y:S05]  /*9f30*/  RET.REL.NODEC R4 `(_ZN7cutlass13device_kernelINS_4conv6kernel13ConvUniversalINS1_16ConvProblemShapeILNS1_8OperatorE0ELi2EEENS1_10collective14CollectiveConvINS1_47MainloopSm100TmaUmmaWarpSpecializedImplicitGemmILS5_0ELi20ELi2ELi1ELi2EN4cute5tupleIJNSA_1CILi2EEENSC_ILi1EEESE_EEEEENSB_IJNSC_ILi256EEENSC_ILi64EEENSB_IJNSC_ILi32EEEEEEEEENS_10bfloat16_tESM_NSA_8TiledMMAINSA_8MMA_AtomIJNSA_26SM100_MMA_F16BF16_2x1SM_SSISM_SM_fLi256ELi64ELNSA_4UMMA5MajorE0ELSR_0ELNSQ_7ScaleInE0ELSS_0EEEEEENSA_6LayoutINSB_IJSE_SE_SE_EEENSB_IJNSC_ILi0EEESX_SX_EEEEENSB_IJNSA_10UnderscoreES10_S10_EEEEENS7_6detail27Sm100ImplicitGemmTileTraitsINSA_25SM100_TMA_2SM_LOAD_IM2COLENSA_14ComposedLayoutINSA_7SwizzleILi2ELi4ELi3EEENSA_18smem_ptr_flag_bitsILi16EEENSV_INSB_IJNSC_ILi8EEESJ_EEENSB_IJSJ_SE_EEEEEEEvEENS14_INSA_18SM100_TMA_2SM_LOADES1F_vEEEENS_8epilogue10collective18CollectiveEpilogueINS1K_23Sm100TmaWarpSpecializedILi3ELi2ELi32ELb1ELb0EEEJNSB_IJNSC_ILi128EEESI_SK_EEENSB_IJNSV_IS1P_SE_EENSV_ISJ_SE_EEEEESM_NSB_IJNSB_IJlllEEESE_SX_EEESM_S1V_NS1K_6fusion15FusionCallbacksIS1O_NS1W_17LinearCombinationISM_fSM_fLNS_15FloatRoundStyleE2EEES1Q_S1T_JEEENSA_5SM1004TMEM4LOAD26SM100_TMEM_LOAD_32dp32b32xENSA_20SM90_TMA_LOAD_IM2COLES1F_NSA_39AutoVectorizingCopyWithAssumedAlignmentILi128EEENSA_21SM90_TMA_STORE_IM2COLES1F_S28_S28_EEEvvEEEEvNT_6ParamsE) ;  /* 0xffffff6004307950 */ /* 0x000fea0003c3ffff */
        .weak           $__internal_2_$__cuda_sm10x_tcgen05_guardrail_trap_unallocated_columns_being_dealloced
        .type           $__internal_2_$__cuda_sm10x_tcgen05_guardrail_trap_unallocated_columns_being_dealloced,@function
        .size           $__internal_2_$__cuda_sm10x_tcgen05_guardrail_trap_unallocated_columns_being_dealloced,(.L_x_214 - $__internal_2_$__cuda_sm10x_tcgen05_guardrail_trap_unallocated_columns_being_dealloced)
$__internal_2_$__cuda_sm10x_tcgen05_guardrail_trap_unallocated_columns_being_dealloced:
[----:B------:R-:W-:Y:S05]  /*9f40*/  BPT.TRAP 0x1 ;  /* 0x000000040000795c */ /* 0x000fea0000300000 */
[----:B------:R-:W-:-:S04]  /*9f50*/  HFMA2 R3, -RZ, RZ, 0, 0 ;  /* 0x00000000ff037431 */ /* 0x000fc800000001ff */
[----:B------:R-:W-:Y:S05]  /*9f60*/  RET.REL.NODEC R2 `(_ZN7cutlass13device_kernelINS_4conv6kernel13ConvUniversalINS1_16ConvProblemShapeILNS1_8OperatorE0ELi2EEENS1_10collective14CollectiveConvINS1_47MainloopSm100TmaUmmaWarpSpecializedImplicitGemmILS5_0ELi20ELi2ELi1ELi2EN4cute5tupleIJNSA_1CILi2EEENSC_ILi1EEESE_EEEEENSB_IJNSC_ILi256EEENSC_ILi64EEENSB_IJNSC_ILi32EEEEEEEEENS_10bfloat16_tESM_NSA_8TiledMMAINSA_8MMA_AtomIJNSA_26SM100_MMA_F16BF16_2x1SM_SSISM_SM_fLi256ELi64ELNSA_4UMMA5MajorE0ELSR_0ELNSQ_7ScaleInE0ELSS_0EEEEEENSA_6LayoutINSB_IJSE_SE_SE_EEENSB_IJNSC_ILi0EEESX_SX_EEEEENSB_IJNSA_10UnderscoreES10_S10_EEEEENS7_6detail27Sm100ImplicitGemmTileTraitsINSA_25SM100_TMA_2SM_LOAD_IM2COLENSA_14ComposedLayoutINSA_7SwizzleILi2ELi4ELi3EEENSA_18smem_ptr_flag_bitsILi16EEENSV_INSB_IJNSC_ILi8EEESJ_EEENSB_IJSJ_SE_EEEEEEEvEENS14_INSA_18SM100_TMA_2SM_LOADES1F_vEEEENS_8epilogue10collective18CollectiveEpilogueINS1K_23Sm100TmaWarpSpecializedILi3ELi2ELi32ELb1ELb0EEEJNSB_IJNSC_ILi128EEESI_SK_EEENSB_IJNSV_IS1P_SE_EENSV_ISJ_SE_EEEEESM_NSB_IJNSB_IJlllEEESE_SX_EEESM_S1V_NS1K_6fusion15FusionCallbacksIS1O_NS1W_17LinearCombinationISM_fSM_fLNS_15FloatRoundStyleE2EEES1Q_S1T_JEEENSA_5SM1004TMEM4LOAD26SM100_TMEM_LOAD_32dp32b32xENSA_20SM90_TMA_LOAD_IM2COLES1F_NSA_39AutoVectorizingCopyWithAssumedAlignmentILi128EEENSA_21SM90_TMA_STORE_IM2COLES1F_S28_S28_EEEvvEEEEvNT_6ParamsE) ;  /* 0xffffff6002247950 */ /* 0x000fea0003c3ffff */
.L_x_213:
[----:B------:R-:W-:-:S00]  /*9f70*/  BRA `(.L_x_213) ;  /* 0xfffffffc00fc7947 */ /* 0x000fc0000383ffff */
[----:B------:R-:W-:-:S00]  /*9f80*/  NOP ;  /* 0x0000000000007918 */ /* 0x000fc00000000000 */
[----:B------:R-:W-:-:S00]  /*9f90*/  NOP ;  /* 0x0000000000007918 */ /* 0x000fc00000000000 */
[----:B------:R-:W-:-:S00]  /*9fa0*/  NOP ;  /* 0x0000000000007918 */ /* 0x000fc00000000000 */
[----:B------:R-:W-:-:S00]  /*9fb0*/  NOP ;  /* 0x0000000000007918 */ /* 0x000fc00000000000 */
[----:B------:R-:W-:-:S00]  /*9fc0*/  NOP ;  /* 0x0000000000007918 */ /* 0x000fc00000000000 */
[----:B------:R-:W-:-:S00]  /*9fd0*/  NOP ;  /* 0x0000000000007918 */ /* 0x000fc00000000000 */
[----:B------:R-:W-:-:S00]  /*9fe0*/  NOP ;  /* 0x0000000000007918 */ /* 0x000fc00000000000 */
[----:B------:R-:W-:-:S00]  /*9ff0*/  NOP ;  /* 0x0000000000007918 */ /* 0x000fc00000000000 */
.L_x_214:


//--------------------- .nv.global.init           --------------------------
	.section	.nv.global.init,"aw",@progbits
.nv.global.init:
	.type		$str$29,@object
	.size		$str$29,($str$30 - $str$29)
$str$29:
        /*0000*/ 	.byte	0x28, 0x61, 0x64, 0x64, 0x72, 0x65, 0x73, 0x73, 0x20, 0x26, 0x20, 0x6d, 0x61, 0x73, 0x6b, 0x29
        /*0010*/ 	.byte	0x20, 0x3d, 0x3d, 0x20, 0x30, 0x00
	.type		$str$30,@object
	.size		$str$30,($str$28 - $str$30)
$str$30:
        /*0016*/ 	.byte	0x2f, 0x74, 0x6d, 0x70, 0x2f, 0x63, 0x75, 0x74, 0x6c, 0x61, 0x73, 0x73, 0x5f, 0x73, 0x77, 0x65
        /*0026*/ 	.byte	0x65, 0x70, 0x5f, 0x73, 0x72, 0x63, 0x2f, 0x69, 0x6e, 0x63, 0x6c, 0x75, 0x64, 0x65, 0x2f, 0x63
        /*0036*/ 	.byte	0x75, 0x74, 0x65, 0x2f, 0x70, 0x6f, 0x69, 0x6e, 0x74, 0x65, 0x72, 0x5f, 0x66, 0x6c, 0x61, 0x67
        /*0046*/ 	.byte	0x67, 0x65, 0x64, 0x2e, 0x68, 0x70, 0x70, 0x00
	.type		$str$28,@object
	.size		$str$28,($str$27 - $str$28)
$str$28:
        /*004e*/ 	.byte	0x2f, 0x74, 0x6d, 0x70, 0x2f, 0x63, 0x75, 0x74, 0x6c, 0x61, 0x73, 0x73, 0x5f, 0x73, 0x77, 0x65
        /*005e*/ 	.byte	0x65, 0x70, 0x5f, 0x73, 0x72, 0x63, 0x2f, 0x69, 0x6e, 0x63, 0x6c, 0x75, 0x64, 0x65, 0x2f, 0x63
        /*006e*/ 	.byte	0x75, 0x74, 0x65, 0x2f, 0x61, 0x74, 0x6f, 0x6d, 0x2f, 0x63, 0x6f, 0x70, 0x79, 0x5f, 0x74, 0x72
        /*007e*/ 	.byte	0x61, 0x69, 0x74, 0x73, 0x5f, 0x73, 0x6d, 0x31, 0x30, 0x30, 0x2e, 0x68, 0x70, 0x70, 0x00
	.type		$str$27,@object
	.size		$str$27,(__unnamed_1 - $str$27)
$str$27:
        /*008d*/ 	.byte	0x28, 0x28, 0x75, 0x69, 0x6e, 0x74, 0x33, 0x32, 0x5f, 0x74, 0x28, 0x74, 0x68, 0x72, 0x65, 0x61
        /*009d*/ 	.byte	0x64, 0x49, 0x64, 0x78, 0x2e, 0x78, 0x29, 0x20, 0x2f, 0x20, 0x33, 0x32, 0x29, 0x20, 0x25, 0x20
        /*00ad*/ 	.byte	0x34, 0x29, 0x20, 0x3d, 0x3d, 0x20, 0x28, 0x28, 0x28, 0x74, 0x6d, 0x65, 0x6d, 0x5f, 0x61, 0x64
        /*00bd*/ 	.byte	0x64, 0x72, 0x20, 0x3e, 0x3e, 0x20, 0x31, 0x36, 0x29, 0x20, 0x2f, 0x20, 0x33, 0x32, 0x29, 0x20
        /*00cd*/ 	.byte	0x25, 0x20, 0x34, 0x29, 0x00
	.type		__unnamed_1,@object
	.size		__unnamed_1,(__unnamed_2 - __unnamed_1)
__unnamed_1:
        /*00d2*/ 	.byte	0x61, 0x75, 0x74, 0x6f, 0x20, 0x63, 0x75, 0x74, 0x65, 0x3a, 0x3a, 0x61, 0x73, 0x5f, 0x70, 0x6f
        /* <DEDUP_REMOVED lines=24> */
        /*0262*/ 	.byte	0x34, 0x30, 0x39, 0x36, 0x3e, 0x3e, 0x3e, 0x3e, 0x5d, 0x00
	.type		__unnamed_2,@object
	.size		__unnamed_2,(.L_2 - __unnamed_2)
__unnamed_2:
        /* <DEDUP_REMOVED lines=42> */
        /*050c*/ 	.byte	0x3e, 0x3e, 0x5d, 0x00
.L_2:


//--------------------- .nv.shared._ZN7cutlass13device_kernelINS_4conv6kernel13ConvUniversalINS1_16ConvProblemShapeILNS1_8OperatorE0ELi2EEENS1_10collective14CollectiveConvINS1_47MainloopSm100TmaUmmaWarpSpecializedImplicitGemmILS5_0ELi20ELi2ELi1ELi2EN4cute5tupleIJNSA_1CILi2EEENSC_ILi1EEESE_EEEEENSB_IJNSC_ILi256EEENSC_ILi64EEENSB_IJNSC_ILi32EEEEEEEEENS_10bfloat16_tESM_NSA_8TiledMMAINSA_8MMA_AtomIJNSA_26SM100_MMA_F16BF16_2x1SM_SSISM_SM_fLi256ELi64ELNSA_4UMMA5MajorE0ELSR_0ELNSQ_7ScaleInE0ELSS_0EEEEEENSA_6LayoutINSB_IJSE_SE_SE_EEENSB_IJNSC_ILi0EEESX_SX_EEEEENSB_IJNSA_10UnderscoreES10_S10_EEEEENS7_6detail27Sm100ImplicitGemmTileTraitsINSA_25SM100_TMA_2SM_LOAD_IM2COLENSA_14ComposedLayoutINSA_7SwizzleILi2ELi4ELi3EEENSA_18smem_ptr_flag_bitsILi16EEENSV_INSB_IJNSC_ILi8EEESJ_EEENSB_IJSJ_SE_EEEEEEEvEENS14_INSA_18SM100_TMA_2SM_LOADES1F_vEEEENS_8epilogue10collective18CollectiveEpilogueINS1K_23Sm100TmaWarpSpecializedILi3ELi2ELi32ELb1ELb0EEEJNSB_IJNSC_ILi128EEESI_SK_EEENSB_IJNSV_IS1P_SE_EENSV_ISJ_SE_EEEEESM_NSB_IJNSB_IJlllEEESE_SX_EEESM_S1V_NS1K_6fusion15FusionCallbacksIS1O_NS1W_17LinearCombinationISM_fSM_fLNS_15FloatRoundStyleE2EEES1Q_S1T_JEEENSA_5SM1004TMEM4LOAD26SM100_TMEM_LOAD_32dp32b32xENSA_20SM90_TMA_LOAD_IM2COLES1F_NSA_39AutoVectorizingCopyWithAssumedAlignmentILi128EEENSA_21SM90_TMA_STORE_IM2COLES1F_S28_S28_EEEvvEEEEvNT_6ParamsE --------------------------
	.section	.nv.shared._ZN7cutlass13device_kernelINS_4conv6kernel13ConvUniversalINS1_16ConvProblemShapeILNS1_8OperatorE0ELi2EEENS1_10collective14CollectiveConvINS1_47MainloopSm100TmaUmmaWarpSpecializedImplicitGemmILS5_0ELi20ELi2ELi1ELi2EN4cute5tupleIJNSA_1CILi2EEENSC_ILi1EEESE_EEEEENSB_IJNSC_ILi256EEENSC_ILi64EEENSB_IJNSC_ILi32EEEEEEEEENS_10bfloat16_tESM_NSA_8TiledMMAINSA_8MMA_AtomIJNSA_26SM100_MMA_F16BF16_2x1SM_SSISM_SM_fLi256ELi64ELNSA_4UMMA5MajorE0ELSR_0ELNSQ_7ScaleInE0ELSS_0EEEEEENSA_6LayoutINSB_IJSE_SE_SE_EEENSB_IJNSC_ILi0EEESX_SX_EEEEENSB_IJNSA_10UnderscoreES10_S10_EEEEENS7_6detail27Sm100ImplicitGemmTileTraitsINSA_25SM100_TMA_2SM_LOAD_IM2COLENSA_14ComposedLayoutINSA_7SwizzleILi2ELi4ELi3EEENSA_18smem_ptr_flag_bitsILi16EEENSV_INSB_IJNSC_ILi8EEESJ_EEENSB_IJSJ_SE_EEEEEEEvEENS14_INSA_18SM100_TMA_2SM_LOADES1F_vEEEENS_8epilogue10collective18CollectiveEpilogueINS1K_23Sm100TmaWarpSpecializedILi3ELi2ELi32ELb1ELb0EEEJNSB_IJNSC_ILi128EEESI_SK_EEENSB_IJNSV_IS1P_SE_EENSV_ISJ_SE_EEEEESM_NSB_IJNSB_IJlllEEESE_SX_EEESM_S1V_NS1K_6fusion15FusionCallbacksIS1O_NS1W_17LinearCombinationISM_fSM_fLNS_15FloatRoundStyleE2EEES1Q_S1T_JEEENSA_5SM1004TMEM4LOAD26SM100_TMEM_LOAD_32dp32b32xENSA_20SM90_TMA_LOAD_IM2COLES1F_NSA_39AutoVectorizingCopyWithAssumedAlignmentILi128EEENSA_21SM90_TMA_STORE_IM2COLES1F_S28_S28_EEEvvEEEEvNT_6ParamsE,"aw",@nobits
	.sectionflags	@""
	.align	16
	.zero		1024


//--------------------- .nv.shared.reserved.0     --------------------------
	.section	.nv.shared.reserved.0,"aw",@nobits
	.weak		__nv_reservedSMEM_offset_0_alias
	.size		__nv_reservedSMEM_offset_0_alias, 0, 64
	.other		__nv_reservedSMEM_offset_0_alias,@"STO_CUDA_RESERVED_SHARED STV_DEFAULT"
__nv_reservedSMEM_offset_0_alias:
	.zero		0
.nv.shared.reserved.0:
	.zero		64
	.weak		__nv_reservedSMEM_tcgen05_partition
	.type		__nv_reservedSMEM_tcgen05_partition,@object
	.size		__nv_reservedSMEM_tcgen05_partition,(.L_0 - __nv_reservedSMEM_tcgen05_partition)
__nv_reservedSMEM_tcgen05_partition:
	.zero		32
.L_0:


//--------------------- .nv.global                --------------------------
	.section	.nv.global,"aw",@nobits
.nv.global:
	.type		_ZN39_INTERNAL_47258c78_4_k_cu_42627f23_32364cute1_E,@object
	.size		_ZN39_INTERNAL_47258c78_4_k_cu_42627f23_32364cute1_E,(_ZN39_INTERNAL_47258c78_4_k_cu_42627f23_32364cuda3std3__45__cpo6cbeginE - _ZN39_INTERNAL_47258c78_4_k_cu_42627f23_32364cute1_E)
_ZN39_INTERNAL_47258c78_4_k_cu_42627f23_32364cute1_E:
	.zero		1
	.type		_ZN39_INTERNAL_47258c78_4_k_cu_42627f23_32364cuda3std3__45__cpo6cbeginE,@object
	.size		_ZN39_INTERNAL_47258c78_4_k_cu_42627f23_32364cuda3std3__45__cpo6cbeginE,(_ZN39_INTERNAL_47258c78_4_k_cu_42627f23_32364cuda3std3__48in_placeE - _ZN39_INTERNAL_47258c78_4_k_cu_42627f23_32364cuda3std3__45__cpo6cbeginE)
_ZN39_INTERNAL_47258c78_4_k_cu_42627f23_32364cuda3std3__45__cpo6cbeginE:
	.zero		1
	.type		_ZN39_INTERNAL_47258c78_4_k_cu_42627f23_32364cuda3std3__48in_placeE,@object
	.size		_ZN39_INTERNAL_47258c78_4_k_cu_42627f23_32364cuda3std3__48in_placeE,(_ZN39_INTERNAL_47258c78_4_k_cu_42627f23_32364cuda3std6ranges3__45__cpo9iter_moveE - _ZN39_INTERNAL_47258c78_4_k_cu_42627f23_32364cuda3std3__48in_placeE)
_ZN39_INTERNAL_47258c78_4_k_cu_42627f23_32364cuda3std3__48in_placeE:
	.zero		1
	.type		_ZN39_INTERNAL_47258c78_4_k_cu_42627f23_32364cuda3std6ranges3__45__cpo9iter_moveE,@object
	.size		_ZN39_INTERNAL_47258c78_4_k_cu_42627f23_32364cuda3std6ranges3__45__cpo9iter_moveE,(_ZN39_INTERNAL_47258c78_4_k_cu_42627f23_32364cuda3std3__45__cpo5beginE - _ZN39_INTERNAL_47258c78_4_k_cu_42627f23_32364cuda3std6ranges3__45__cpo9iter_moveE)
_ZN39_INTERNAL_47258c78_4_k_cu_42627f23_32364cuda3std6ranges3__45__cpo9iter_moveE:
	.zero		1
	.type		_ZN39_INTERNAL_47258c78_4_k_cu_42627f23_32364cuda3std3__45__cpo5beginE,@object
	.size		_ZN39_INTERNAL_47258c78_4_k_cu_42627f23_32364cuda3std3__45__cpo5beginE,(_ZN39_INTERNAL_47258c78_4_k_cu_42627f23_32364cuda3std3__441_GLOBAL__N__47258c78_4_k_cu_42627f23_32366ignoreE - _ZN39_INTERNAL_47258c78_4_k_cu_42627f23_32364cuda3std3__45__cpo5beginE)
_ZN39_INTERNAL_47258c78_4_k_cu_42627f23_32364cuda3std3__45__cpo5beginE:
	.zero		1
	.type		_ZN39_INTERNAL_47258c78_4_k_cu_42627f23_32364cuda3std3__441_GLOBAL__N__47258c78_4_k_cu_42627f23_32366ignoreE,@object
	.size		_ZN39_INTERNAL_47258c78_4_k_cu_42627f23_32364cuda3std3__441_GLOBAL__N__47258c78_4_k_cu_42627f23_32366ignoreE,(_ZN39_INTERNAL_47258c78_4_k_cu_42627f23_32364cute7productE - _ZN39_INTERNAL_47258c78_4_k_cu_42627f23_32364cuda3std3__441_GLOBAL__N__47258c78_4_k_cu_42627f23_32366ignoreE)
_ZN39_INTERNAL_47258c78_4_k_cu_42627f23_32364cuda3std3__441_GLOBAL__N__47258c78_4_k_cu_42627f23_32366ignoreE:
	.zero		1
	.type		_ZN39_INTERNAL_47258c78_4_k_cu_42627f23_32364cute7productE,@object
	.size		_ZN39_INTERNAL_47258c78_4_k_cu_42627f23_32364cute7productE,(_ZN39_INTERNAL_47258c78_4_k_cu_42627f23_32364cuda3std3__45__cpo3endE - _ZN39_INTERNAL_47258c78_4_k_cu_42627f23_32364cute7productE)
_ZN39_INTERNAL_47258c78_4_k_cu_42627f23_32364cute7productE:
	.zero		1
	.type		_ZN39_INTERNAL_47258c78_4_k_cu_42627f23_32364cuda3std3__45__cpo3endE,@object
	.size		_ZN39_INTERNAL_47258c78_4_k_cu_42627f23_32364cuda3std3__45__cpo3endE,(_ZN39_INTERNAL_47258c78_4_k_cu_42627f23_32364cuda3std3__419piecewise_constructE - _ZN39_INTERNAL_47258c78_4_k_cu_42627f23_32364cuda3std3__45__cpo3endE)
_ZN39_INTERNAL_47258c78_4_k_cu_42627f23_32364cuda3std3__45__cpo3endE:
	.zero		1
	.type		_ZN39_INTERNAL_47258c78_4_k_cu_42627f23_32364cuda3std3__419piecewise_constructE,@object
	.size		_ZN39_INTERNAL_47258c78_4_k_cu_42627f23_32364cuda3std3__419piecewise_constructE,(_ZN39_INTERNAL_47258c78_4_k_cu_42627f23_32364cuda3std3__45__cpo4cendE - _ZN39_INTERNAL_47258c78_4_k_cu_42627f23_32364cuda3std3__419piecewise_constructE)
_ZN39_INTERNAL_47258c78_4_k_cu_42627f23_32364cuda3std3__419piecewise_constructE:
	.zero		1
	.type		_ZN39_INTERNAL_47258c78_4_k_cu_42627f23_32364cuda3std3__45__cpo4cendE,@object
	.size		_ZN39_INTERNAL_47258c78_4_k_cu_42627f23_32364cuda3std3__45__cpo4cendE,(_ZN39_INTERNAL_47258c78_4_k_cu_42627f23_32364cuda3std6ranges3__45__cpo4swapE - _ZN39_INTERNAL_47258c78_4_k_cu_42627f23_32364cuda3std3__45__cpo4cendE)
_ZN39_INTERNAL_47258c78_4_k_cu_42627f23_32364cuda3std3__45__cpo4cendE:
	.zero		1
	.type		_ZN39_INTERNAL_47258c78_4_k_cu_42627f23_32364cuda3std6ranges3__45__cpo4swapE,@object
	.size		_ZN39_INTERNAL_47258c78_4_k_cu_42627f23_32364cuda3std6ranges3__45__cpo4swapE,(.L_10 - _ZN39_INTERNAL_47258c78_4_k_cu_42627f23_32364cuda3std6ranges3__45__cpo4swapE)
_ZN39_INTERNAL_47258c78_4_k_cu_42627f23_32364cuda3std6ranges3__45__cpo4swapE:
	.zero		1
.L_10:


//--------------------- .nv.constant0._ZN7cutlass13device_kernelINS_4conv6kernel13ConvUniversalINS1_16ConvProblemShapeILNS1_8OperatorE0ELi2EEENS1_10collective14CollectiveConvINS1_47MainloopSm100TmaUmmaWarpSpecializedImplicitGemmILS5_0ELi20ELi2ELi1ELi2EN4cute5tupleIJNSA_1CILi2EEENSC_ILi1EEESE_EEEEENSB_IJNSC_ILi256EEENSC_ILi64EEENSB_IJNSC_ILi32EEEEEEEEENS_10bfloat16_tESM_NSA_8TiledMMAINSA_8MMA_AtomIJNSA_26SM100_MMA_F16BF16_2x1SM_SSISM_SM_fLi256ELi64ELNSA_4UMMA5MajorE0ELSR_0ELNSQ_7ScaleInE0ELSS_0EEEEEENSA_6LayoutINSB_IJSE_SE_SE_EEENSB_IJNSC_ILi0EEESX_SX_EEEEENSB_IJNSA_10UnderscoreES10_S10_EEEEENS7_6detail27Sm100ImplicitGemmTileTraitsINSA_25SM100_TMA_2SM_LOAD_IM2COLENSA_14ComposedLayoutINSA_7SwizzleILi2ELi4ELi3EEENSA_18smem_ptr_flag_bitsILi16EEENSV_INSB_IJNSC_ILi8EEESJ_EEENSB_IJSJ_SE_EEEEEEEvEENS14_INSA_18SM100_TMA_2SM_LOADES1F_vEEEENS_8epilogue10collective18CollectiveEpilogueINS1K_23Sm100TmaWarpSpecializedILi3ELi2ELi32ELb1ELb0EEEJNSB_IJNSC_ILi128EEESI_SK_EEENSB_IJNSV_IS1P_SE_EENSV_ISJ_SE_EEEEESM_NSB_IJNSB_IJlllEEESE_SX_EEESM_S1V_NS1K_6fusion15FusionCallbacksIS1O_NS1W_17LinearCombinationISM_fSM_fLNS_15FloatRoundStyleE2EEES1Q_S1T_JEEENSA_5SM1004TMEM4LOAD26SM100_TMEM_LOAD_32dp32b32xENSA_20SM90_TMA_LOAD_IM2COLES1F_NSA_39AutoVectorizingCopyWithAssumedAlignmentILi128EEENSA_21SM90_TMA_STORE_IM2COLES1F_S28_S28_EEEvvEEEEvNT_6ParamsE --------------------------
	.section	.nv.constant0._ZN7cutlass13device_kernelINS_4conv6kernel13ConvUniversalINS1_16ConvProblemShapeILNS1_8OperatorE0ELi2EEENS1_10collective14CollectiveConvINS1_47MainloopSm100TmaUmmaWarpSpecializedImplicitGemmILS5_0ELi20ELi2ELi1ELi2EN4cute5tupleIJNSA_1CILi2EEENSC_ILi1EEESE_EEEEENSB_IJNSC_ILi256EEENSC_ILi64EEENSB_IJNSC_ILi32EEEEEEEEENS_10bfloat16_tESM_NSA_8TiledMMAINSA_8MMA_AtomIJNSA_26SM100_MMA_F16BF16_2x1SM_SSISM_SM_fLi256ELi64ELNSA_4UMMA5MajorE0ELSR_0ELNSQ_7ScaleInE0ELSS_0EEEEEENSA_6LayoutINSB_IJSE_SE_SE_EEENSB_IJNSC_ILi0EEESX_SX_EEEEENSB_IJNSA_10UnderscoreES10_S10_EEEEENS7_6detail27Sm100ImplicitGemmTileTraitsINSA_25SM100_TMA_2SM_LOAD_IM2COLENSA_14ComposedLayoutINSA_7SwizzleILi2ELi4ELi3EEENSA_18smem_ptr_flag_bitsILi16EEENSV_INSB_IJNSC_ILi8EEESJ_EEENSB_IJSJ_SE_EEEEEEEvEENS14_INSA_18SM100_TMA_2SM_LOADES1F_vEEEENS_8epilogue10collective18CollectiveEpilogueINS1K_23Sm100TmaWarpSpecializedILi3ELi2ELi32ELb1ELb0EEEJNSB_IJNSC_ILi128EEESI_SK_EEENSB_IJNSV_IS1P_SE_EENSV_ISJ_SE_EEEEESM_NSB_IJNSB_IJlllEEESE_SX_EEESM_S1V_NS1K_6fusion15FusionCallbacksIS1O_NS1W_17LinearCombinationISM_fSM_fLNS_15FloatRoundStyleE2EEES1Q_S1T_JEEENSA_5SM1004TMEM4LOAD26SM100_TMEM_LOAD_32dp32b32xENSA_20SM90_TMA_LOAD_IM2COLES1F_NSA_39AutoVectorizingCopyWithAssumedAlignmentILi128EEENSA_21SM90_TMA_STORE_IM2COLES1F_S28_S28_EEEvvEEEEvNT_6ParamsE,"a",@progbits
	.sectionflags	@""
	.align	4
.nv.constant0._ZN7cutlass13device_kernelINS_4conv6kernel13ConvUniversalINS1_16ConvProblemShapeILNS1_8OperatorE0ELi2EEENS1_10collective14CollectiveConvINS1_47MainloopSm100TmaUmmaWarpSpecializedImplicitGemmILS5_0ELi20ELi2ELi1ELi2EN4cute5tupleIJNSA_1CILi2EEENSC_ILi1EEESE_EEEEENSB_IJNSC_ILi256EEENSC_ILi64EEENSB_IJNSC_ILi32EEEEEEEEENS_10bfloat16_tESM_NSA_8TiledMMAINSA_8MMA_AtomIJNSA_26SM100_MMA_F16BF16_2x1SM_SSISM_SM_fLi256ELi64ELNSA_4UMMA5MajorE0ELSR_0ELNSQ_7ScaleInE0ELSS_0EEEEEENSA_6LayoutINSB_IJSE_SE_SE_EEENSB_IJNSC_ILi0EEESX_SX_EEEEENSB_IJNSA_10UnderscoreES10_S10_EEEEENS7_6detail27Sm100ImplicitGemmTileTraitsINSA_25SM100_TMA_2SM_LOAD_IM2COLENSA_14ComposedLayoutINSA_7SwizzleILi2ELi4ELi3EEENSA_18smem_ptr_flag_bitsILi16EEENSV_INSB_IJNSC_ILi8EEESJ_EEENSB_IJSJ_SE_EEEEEEEvEENS14_INSA_18SM100_TMA_2SM_LOADES1F_vEEEENS_8epilogue10collective18CollectiveEpilogueINS1K_23Sm100TmaWarpSpecializedILi3ELi2ELi32ELb1ELb0EEEJNSB_IJNSC_ILi128EEESI_SK_EEENSB_IJNSV_IS1P_SE_EENSV_ISJ_SE_EEEEESM_NSB_IJNSB_IJlllEEESE_SX_EEESM_S1V_NS1K_6fusion15FusionCallbacksIS1O_NS1W_17LinearCombinationISM_fSM_fLNS_15FloatRoundStyleE2EEES1Q_S1T_JEEENSA_5SM1004TMEM4LOAD26SM100_TMEM_LOAD_32dp32b32xENSA_20SM90_TMA_LOAD_IM2COLES1F_NSA_39AutoVectorizingCopyWithAssumedAlignmentILi128EEENSA_21SM90_TMA_STORE_IM2COLES1F_S28_S28_EEEvvEEEEvNT_6ParamsE:
	.zero		2944


//--------------------- SYMBOLS --------------------------

	.type		.nv.reservedSmem.offset0,@object
	.size		.nv.reservedSmem.offset0,0x4
	.type		.nv.reservedSmem.cap,@object
	.size		.nv.reservedSmem.cap,0x4
	.type		__assertfail,@function
